	.target	sm_90a

	.elftype	@"ET_EXEC"


//--------------------- .note.nv.tkinfo           --------------------------
	.section	.note.nv.tkinfo,"",@"SHT_NOTE"
	.sectionflags	@"SHF_NOTE_NV_TKINFO"
	.tkinfo
        /*0018*/ 	.word	0x00000002
        /*0030*/ 	.string	""
        /*0030*/ 	.string	"ptxas"
        /*0030*/ 	.string	"Cuda compilation tools, release 13.0, V13.0.88"
        /*0030*/ 	.string	"Build cuda_13.0.r13.0/compiler.36424714_0"
        /*0030*/ 	.string	"-arch sm_90a -m 64 "



//--------------------- .note.nv.cuinfo           --------------------------
	.section	.note.nv.cuinfo,"",@"SHT_NOTE"
	.sectionflags	@"SHF_NOTE_NV_CUINFO"
        /*0018*/ 	.short	0x0002
        /*001a*/ 	.short	0x005a
        /*001c*/ 	.short	0x0082
	.zero		2


//--------------------- .nv.info                  --------------------------
	.section	.nv.info,"",@"SHT_CUDA_INFO"
	.align	4


	//----- nvinfo : EIATTR_REGCOUNT
	.align		4
        /*0000*/ 	.byte	0x04, 0x2f
        /*0002*/ 	.short	(.L_15 - .L_14)
	.align		4
.L_14:
        /*0004*/ 	.word	index@(_ZN7cutlass13device_kernelINS_4gemm6kernel13GemmUniversalIN4cute5tupleIJiiiiEEENS1_10collective13CollectiveMmaINS1_34MainloopSm90TmaGmmaWarpSpecializedILi26ENS5_IJNS4_1CILi2EEENSA_ILi1EEESC_EEENS1_35KernelTmaWarpSpecializedCooperativeEEENS5_IJNSA_ILi256EEENSA_ILi16EEESH_EEENS_6half_tENS5_IJlSC_lEEESJ_SK_NS4_8TiledMMAINS4_8MMA_AtomIJNS4_4SM904GMMA25MMA_64x16x16_F32F16F16_SSILNSO_5MajorE0ELSQ_0ELNSO_7ScaleInE1ELSR_1EEEEEENS4_6LayoutISD_NS5_IJSC_NSA_ILi0EEESV_EEEEENS5_IJNS4_10UnderscoreESY_SY_EEEEENS4_13SM90_TMA_LOADENS4_14ComposedLayoutINS4_7SwizzleILi1ELi4ELi3EEENS4_18smem_ptr_flag_bitsILi16EEENSU_INS5_IJNSA_ILi8EEESH_EEENS5_IJSH_SC_EEEEEEEvNS4_8identityENS4_23SM90_TMA_LOAD_MULTICASTES1B_vS1C_EENS_8epilogue10collective6detail29Sm90TmaWarpSpecializedAdapterINS1G_15DefaultEpilogueISJ_SK_SK_NS1F_6thread17LinearCombinationISJ_Li1EffLNS1K_9ScaleType4KindE0ELNS_15FloatRoundStyleE2ESJ_EENS1_15EpilogueDefaultEEEEEvvEEEEvNT_6ParamsE)
        /*0008*/ 	.word	0x000000a8


	//----- nvinfo : EIATTR_FRAME_SIZE
	.align		4
.L_15:
        /*000c*/ 	.byte	0x04, 0x11
        /*000e*/ 	.short	(.L_17 - .L_16)
	.align		4
.L_16:
        /*0010*/ 	.word	index@(_ZN7cutlass13device_kernelINS_4gemm6kernel13GemmUniversalIN4cute5tupleIJiiiiEEENS1_10collective13CollectiveMmaINS1_34MainloopSm90TmaGmmaWarpSpecializedILi26ENS5_IJNS4_1CILi2EEENSA_ILi1EEESC_EEENS1_35KernelTmaWarpSpecializedCooperativeEEENS5_IJNSA_ILi256EEENSA_ILi16EEESH_EEENS_6half_tENS5_IJlSC_lEEESJ_SK_NS4_8TiledMMAINS4_8MMA_AtomIJNS4_4SM904GMMA25MMA_64x16x16_F32F16F16_SSILNSO_5MajorE0ELSQ_0ELNSO_7ScaleInE1ELSR_1EEEEEENS4_6LayoutISD_NS5_IJSC_NSA_ILi0EEESV_EEEEENS5_IJNS4_10UnderscoreESY_SY_EEEEENS4_13SM90_TMA_LOADENS4_14ComposedLayoutINS4_7SwizzleILi1ELi4ELi3EEENS4_18smem_ptr_flag_bitsILi16EEENSU_INS5_IJNSA_ILi8EEESH_EEENS5_IJSH_SC_EEEEEEEvNS4_8identityENS4_23SM90_TMA_LOAD_MULTICASTES1B_vS1C_EENS_8epilogue10collective6detail29Sm90TmaWarpSpecializedAdapterINS1G_15DefaultEpilogueISJ_SK_SK_NS1F_6thread17LinearCombinationISJ_Li1EffLNS1K_9ScaleType4KindE0ELNS_15FloatRoundStyleE2ESJ_EENS1_15EpilogueDefaultEEEEEvvEEEEvNT_6ParamsE)
        /*0014*/ 	.word	0x00000000


	//----- nvinfo : EIATTR_MIN_STACK_SIZE
	.align		4
.L_17:
        /*0018*/ 	.byte	0x04, 0x12
        /*001a*/ 	.short	(.L_19 - .L_18)
	.align		4
.L_18:
        /*001c*/ 	.word	index@(_ZN7cutlass13device_kernelINS_4gemm6kernel13GemmUniversalIN4cute5tupleIJiiiiEEENS1_10collective13CollectiveMmaINS1_34MainloopSm90TmaGmmaWarpSpecializedILi26ENS5_IJNS4_1CILi2EEENSA_ILi1EEESC_EEENS1_35KernelTmaWarpSpecializedCooperativeEEENS5_IJNSA_ILi256EEENSA_ILi16EEESH_EEENS_6half_tENS5_IJlSC_lEEESJ_SK_NS4_8TiledMMAINS4_8MMA_AtomIJNS4_4SM904GMMA25MMA_64x16x16_F32F16F16_SSILNSO_5MajorE0ELSQ_0ELNSO_7ScaleInE1ELSR_1EEEEEENS4_6LayoutISD_NS5_IJSC_NSA_ILi0EEESV_EEEEENS5_IJNS4_10UnderscoreESY_SY_EEEEENS4_13SM90_TMA_LOADENS4_14ComposedLayoutINS4_7SwizzleILi1ELi4ELi3EEENS4_18smem_ptr_flag_bitsILi16EEENSU_INS5_IJNSA_ILi8EEESH_EEENS5_IJSH_SC_EEEEEEEvNS4_8identityENS4_23SM90_TMA_LOAD_MULTICASTES1B_vS1C_EENS_8epilogue10collective6detail29Sm90TmaWarpSpecializedAdapterINS1G_15DefaultEpilogueISJ_SK_SK_NS1F_6thread17LinearCombinationISJ_Li1EffLNS1K_9ScaleType4KindE0ELNS_15FloatRoundStyleE2ESJ_EENS1_15EpilogueDefaultEEEEEvvEEEEvNT_6ParamsE)
        /*0020*/ 	.word	0x00000000
.L_19:


//--------------------- .nv.compat                --------------------------
	.section	.nv.compat,"",@"SHT_CUDA_COMPAT_INFO"
	.align	4
        /*0000*/ 	.byte	0x02, 0x09, 0x01, 0x00, 0x02, 0x02, 0x04, 0x00, 0x02, 0x05, 0x05, 0x00, 0x03, 0x07, 0x01, 0x01
        /*0010*/ 	.byte	0x02, 0x03, 0x01, 0x00, 0x02, 0x06, 0x01, 0x00, 0x04, 0x0b, 0x08, 0x00, 0x00, 0x00, 0x00, 0x00
        /*0020*/ 	.byte	0x00, 0x00, 0x00, 0x00


//--------------------- .nv.info._ZN7cutlass13device_kernelINS_4gemm6kernel13GemmUniversalIN4cute5tupleIJiiiiEEENS1_10collective13CollectiveMmaINS1_34MainloopSm90TmaGmmaWarpSpecializedILi26ENS5_IJNS4_1CILi2EEENSA_ILi1EEESC_EEENS1_35KernelTmaWarpSpecializedCooperativeEEENS5_IJNSA_ILi256EEENSA_ILi16EEESH_EEENS_6half_tENS5_IJlSC_lEEESJ_SK_NS4_8TiledMMAINS4_8MMA_AtomIJNS4_4SM904GMMA25MMA_64x16x16_F32F16F16_SSILNSO_5MajorE0ELSQ_0ELNSO_7ScaleInE1ELSR_1EEEEEENS4_6LayoutISD_NS5_IJSC_NSA_ILi0EEESV_EEEEENS5_IJNS4_10UnderscoreESY_SY_EEEEENS4_13SM90_TMA_LOADENS4_14ComposedLayoutINS4_7SwizzleILi1ELi4ELi3EEENS4_18smem_ptr_flag_bitsILi16EEENSU_INS5_IJNSA_ILi8EEESH_EEENS5_IJSH_SC_EEEEEEEvNS4_8identityENS4_23SM90_TMA_LOAD_MULTICASTES1B_vS1C_EENS_8epilogue10collective6detail29Sm90TmaWarpSpecializedAdapterINS1G_15DefaultEpilogueISJ_SK_SK_NS1F_6thread17LinearCombinationISJ_Li1EffLNS1K_9ScaleType4KindE0ELNS_15FloatRoundStyleE2ESJ_EENS1_15EpilogueDefaultEEEEEvvEEEEvNT_6ParamsE --------------------------
	.section	.nv.info._ZN7cutlass13device_kernelINS_4gemm6kernel13GemmUniversalIN4cute5tupleIJiiiiEEENS1_10collective13CollectiveMmaINS1_34MainloopSm90TmaGmmaWarpSpecializedILi26ENS5_IJNS4_1CILi2EEENSA_ILi1EEESC_EEENS1_35KernelTmaWarpSpecializedCooperativeEEENS5_IJNSA_ILi256EEENSA_ILi16EEESH_EEENS_6half_tENS5_IJlSC_lEEESJ_SK_NS4_8TiledMMAINS4_8MMA_AtomIJNS4_4SM904GMMA25MMA_64x16x16_F32F16F16_SSILNSO_5MajorE0ELSQ_0ELNSO_7ScaleInE1ELSR_1EEEEEENS4_6LayoutISD_NS5_IJSC_NSA_ILi0EEESV_EEEEENS5_IJNS4_10UnderscoreESY_SY_EEEEENS4_13SM90_TMA_LOADENS4_14ComposedLayoutINS4_7SwizzleILi1ELi4ELi3EEENS4_18smem_ptr_flag_bitsILi16EEENSU_INS5_IJNSA_ILi8EEESH_EEENS5_IJSH_SC_EEEEEEEvNS4_8identityENS4_23SM90_TMA_LOAD_MULTICASTES1B_vS1C_EENS_8epilogue10collective6detail29Sm90TmaWarpSpecializedAdapterINS1G_15DefaultEpilogueISJ_SK_SK_NS1F_6thread17LinearCombinationISJ_Li1EffLNS1K_9ScaleType4KindE0ELNS_15FloatRoundStyleE2ESJ_EENS1_15EpilogueDefaultEEEEEvvEEEEvNT_6ParamsE,"",@"SHT_CUDA_INFO"
	.sectionflags	@""
	.align	4


	//----- nvinfo : EIATTR_CUDA_API_VERSION
	.align		4
        /*0000*/ 	.byte	0x04, 0x37
        /*0002*/ 	.short	(.L_21 - .L_20)
.L_20:
        /*0004*/ 	.word	0x00000082


	//----- nvinfo : EIATTR_KPARAM_INFO
	.align		4
.L_21:
        /*0008*/ 	.byte	0x04, 0x17
        /*000a*/ 	.short	(.L_23 - .L_22)
.L_22:
        /*000c*/ 	.word	0x00000000
        /*0010*/ 	.short	0x0000
        /*0012*/ 	.short	0x0070
        /*0014*/ 	.byte	0x00, 0xf0, 0x01, 0x10


	//----- nvinfo : EIATTR_SPARSE_MMA_MASK
	.align		4
.L_23:
        /*0018*/ 	.byte	0x03, 0x50
        /*001a*/ 	.short	0x0000


	//----- nvinfo : EIATTR_MAXREG_COUNT
	.align		4
        /*001c*/ 	.byte	0x03, 0x1b
        /*001e*/ 	.short	0x00a8


	//----- nvinfo : EIATTR_NUM_BARRIERS
	.align		4
        /*0020*/ 	.byte	0x02, 0x4c
        /*0022*/ 	.byte	0x01
	.zero		1


	//----- nvinfo : EIATTR_EXTERNS
	.align		4
        /*0024*/ 	.byte	0x04, 0x0f
        /*0026*/ 	.short	(.L_25 - .L_24)


	//   ....[0]....
	.align		4
.L_24:
        /*0028*/ 	.word	index@(__assertfail)


	//----- nvinfo : EIATTR_MERCURY_ISA_VERSION
	.align		4
.L_25:
        /*002c*/ 	.byte	0x03, 0x5f
        /*002e*/ 	.short	0x0101


	//----- nvinfo : EIATTR_INT_WARP_WIDE_INSTR_OFFSETS
	.align		4
        /*0030*/ 	.byte	0x04, 0x31
        /*0032*/ 	.short	(.L_27 - .L_26)


	//   ....[0]....
.L_26:
        /*0034*/ 	.word	0x00000770


	//   ....[1]....
        /*0038*/ 	.word	0x00000790


	//   ....[2]....
        /*003c*/ 	.word	0x00000950


	//----- nvinfo : EIATTR_COOP_GROUP_MASK_REGIDS
	.align		4
.L_27:
        /*0040*/ 	.byte	0x04, 0x29
        /*0042*/ 	.short	(.L_29 - .L_28)


	//   ....[0]....
.L_28:
        /*0044*/ 	.word	0xffffffff


	//   ....[1]....
        /*0048*/ 	.word	0xffffffff


	//   ....[2]....
        /*004c*/ 	.word	0xffffffff


	//   ....[3]....
        /*0050*/ 	.word	0xffffffff


	//   ....[4]....
        /*0054*/ 	.word	0xffffffff


	//   ....[5]....
        /*0058*/ 	.word	0xffffffff


	//----- nvinfo : EIATTR_COOP_GROUP_INSTR_OFFSETS
	.align		4
.L_29:
        /*005c*/ 	.byte	0x04, 0x28
        /*005e*/ 	.short	(.L_31 - .L_30)


	//   ....[0]....
.L_30:
        /*0060*/ 	.word	0x00000060


	//   ....[1]....
        /*0064*/ 	.word	0x00000070


	//   ....[2]....
        /*0068*/ 	.word	0x00000130


	//   ....[3]....
        /*006c*/ 	.word	0x000005c0


	//   ....[4]....
        /*0070*/ 	.word	0x00000af0


	//   ....[5]....
        /*0074*/ 	.word	0x000016f0


	//----- nvinfo : EIATTR_REG_RECONFIG
	.align		4
.L_31:
        /*0078*/ 	.byte	0x01, 0x54
	.zero		2


	//----- nvinfo : EIATTR_SYSCALL_OFFSETS
	.align		4
        /*007c*/ 	.byte	0x04, 0x46
        /*007e*/ 	.short	(.L_33 - .L_32)


	//   ....[0]....
.L_32:
        /*0080*/ 	.word	0x000018e0


	//----- nvinfo : EIATTR_MBARRIER_INSTR_OFFSETS
	.align		4
.L_33:
        /*0084*/ 	.byte	0x04, 0x39
        /*0086*/ 	.short	(.L_35 - .L_34)


	//   ....[0]....
.L_34:
        /*0088*/ 	.word	0x00000250
        /*008c*/ 	.word	0x000000ff
        /*0090*/ 	.word	0x00000000
        /*0094*/ 	.short	0x0100
        /*0096*/ 	.byte	0x08
	.zero		1


	//   ....[1]....
        /*0098*/ 	.word	0x00000260
        /*009c*/ 	.word	0x000000ff
        /*00a0*/ 	.word	0x000000d0
        /*00a4*/ 	.short	0x0100
        /*00a6*/ 	.byte	0x08
	.zero		1


	//   ....[2]....
        /*00a8*/ 	.word	0x00000270
        /*00ac*/ 	.word	0x000000ff
        /*00b0*/ 	.word	0x00000008
        /*00b4*/ 	.short	0x0100
        /*00b6*/ 	.byte	0x08
	.zero		1


	//   ....[3]....
        /*00b8*/ 	.word	0x00000280
        /*00bc*/ 	.word	0x000000ff
        /*00c0*/ 	.word	0x000000d8
        /*00c4*/ 	.short	0x0100
        /*00c6*/ 	.byte	0x08
	.zero		1


	//   ....[4]....
        /*00c8*/ 	.word	0x00000290
        /*00cc*/ 	.word	0x000000ff
        /*00d0*/ 	.word	0x00000010
        /*00d4*/ 	.short	0x0100
        /*00d6*/ 	.byte	0x08
	.zero		1


	//   ....[5]....
        /*00d8*/ 	.word	0x000002a0
        /*00dc*/ 	.word	0x000000ff
        /*00e0*/ 	.word	0x000000e0
        /*00e4*/ 	.short	0x0100
        /*00e6*/ 	.byte	0x08
	.zero		1


	//   ....[6]....
        /*00e8*/ 	.word	0x000002b0
        /*00ec*/ 	.word	0x000000ff
        /*00f0*/ 	.word	0x00000018
        /*00f4*/ 	.short	0x0100
        /*00f6*/ 	.byte	0x08
	.zero		1


	//   ....[7]....
        /*00f8*/ 	.word	0x000002c0
        /*00fc*/ 	.word	0x000000ff
        /*0100*/ 	.word	0x000000e8
        /*0104*/ 	.short	0x0100
        /*0106*/ 	.byte	0x08
	.zero		1


	//   ....[8]....
        /*0108*/ 	.word	0x000002d0
        /*010c*/ 	.word	0x000000ff
        /*0110*/ 	.word	0x00000020
        /*0114*/ 	.short	0x0100
        /*0116*/ 	.byte	0x08
	.zero		1


	//   ....[9]....
        /*0118*/ 	.word	0x000002e0
        /*011c*/ 	.word	0x000000ff
        /*0120*/ 	.word	0x000000f0
        /*0124*/ 	.short	0x0100
        /*0126*/ 	.byte	0x08
	.zero		1


	//   ....[10]....
        /*0128*/ 	.word	0x000002f0
        /*012c*/ 	.word	0x000000ff
        /*0130*/ 	.word	0x00000028
        /*0134*/ 	.short	0x0100
        /*0136*/ 	.byte	0x08
	.zero		1


	//   ....[11]....
        /*0138*/ 	.word	0x00000300
        /*013c*/ 	.word	0x000000ff
        /*0140*/ 	.word	0x000000f8
        /*0144*/ 	.short	0x0100
        /*0146*/ 	.byte	0x08
	.zero		1


	//   ....[12]....
        /*0148*/ 	.word	0x00000310
        /*014c*/ 	.word	0x000000ff
        /*0150*/ 	.word	0x00000030
        /*0154*/ 	.short	0x0100
        /*0156*/ 	.byte	0x08
	.zero		1


	//   ....[13]....
        /*0158*/ 	.word	0x00000320
        /*015c*/ 	.word	0x000000ff
        /*0160*/ 	.word	0x00000100
        /*0164*/ 	.short	0x0100
        /*0166*/ 	.byte	0x08
	.zero		1


	//   ....[14]....
        /*0168*/ 	.word	0x00000330
        /*016c*/ 	.word	0x000000ff
        /*0170*/ 	.word	0x00000038
        /*0174*/ 	.short	0x0100
        /*0176*/ 	.byte	0x08
	.zero		1


	//   ....[15]....
        /*0178*/ 	.word	0x00000340
        /*017c*/ 	.word	0x000000ff
        /*0180*/ 	.word	0x00000108
        /*0184*/ 	.short	0x0100
        /*0186*/ 	.byte	0x08
	.zero		1


	//   ....[16]....
        /*0188*/ 	.word	0x00000350
        /*018c*/ 	.word	0x000000ff
        /*0190*/ 	.word	0x00000040
        /*0194*/ 	.short	0x0100
        /*0196*/ 	.byte	0x08
	.zero		1


	//   ....[17]....
        /*0198*/ 	.word	0x00000360
        /*019c*/ 	.word	0x000000ff
        /*01a0*/ 	.word	0x00000110
        /*01a4*/ 	.short	0x0100
        /*01a6*/ 	.byte	0x08
	.zero		1


	//   ....[18]....
        /*01a8*/ 	.word	0x00000370
        /*01ac*/ 	.word	0x000000ff
        /*01b0*/ 	.word	0x00000048
        /*01b4*/ 	.short	0x0100
        /*01b6*/ 	.byte	0x08
	.zero		1


	//   ....[19]....
        /*01b8*/ 	.word	0x00000380
        /*01bc*/ 	.word	0x000000ff
        /*01c0*/ 	.word	0x00000118
        /*01c4*/ 	.short	0x0100
        /*01c6*/ 	.byte	0x08
	.zero		1


	//   ....[20]....
        /*01c8*/ 	.word	0x00000390
        /*01cc*/ 	.word	0x000000ff
        /*01d0*/ 	.word	0x00000050
        /*01d4*/ 	.short	0x0100
        /*01d6*/ 	.byte	0x08
	.zero		1


	//   ....[21]....
        /*01d8*/ 	.word	0x000003a0
        /*01dc*/ 	.word	0x000000ff
        /*01e0*/ 	.word	0x00000120
        /*01e4*/ 	.short	0x0100
        /*01e6*/ 	.byte	0x08
	.zero		1


	//   ....[22]....
        /*01e8*/ 	.word	0x000003b0
        /*01ec*/ 	.word	0x000000ff
        /*01f0*/ 	.word	0x00000058
        /*01f4*/ 	.short	0x0100
        /*01f6*/ 	.byte	0x08
	.zero		1


	//   ....[23]....
        /*01f8*/ 	.word	0x000003c0
        /*01fc*/ 	.word	0x000000ff
        /*0200*/ 	.word	0x00000128
        /*0204*/ 	.short	0x0100
        /*0206*/ 	.byte	0x08
	.zero		1


	//   ....[24]....
        /*0208*/ 	.word	0x000003d0
        /*020c*/ 	.word	0x000000ff
        /*0210*/ 	.word	0x00000060
        /*0214*/ 	.short	0x0100
        /*0216*/ 	.byte	0x08
	.zero		1


	//   ....[25]....
        /*0218*/ 	.word	0x000003e0
        /*021c*/ 	.word	0x000000ff
        /*0220*/ 	.word	0x00000130
        /*0224*/ 	.short	0x0100
        /*0226*/ 	.byte	0x08
	.zero		1


	//   ....[26]....
        /*0228*/ 	.word	0x000003f0
        /*022c*/ 	.word	0x000000ff
        /*0230*/ 	.word	0x00000068
        /*0234*/ 	.short	0x0100
        /*0236*/ 	.byte	0x08
	.zero		1


	//   ....[27]....
        /*0238*/ 	.word	0x00000400
        /*023c*/ 	.word	0x000000ff
        /*0240*/ 	.word	0x00000138
        /*0244*/ 	.short	0x0100
        /*0246*/ 	.byte	0x08
	.zero		1


	//   ....[28]....
        /*0248*/ 	.word	0x00000410
        /*024c*/ 	.word	0x000000ff
        /*0250*/ 	.word	0x00000070
        /*0254*/ 	.short	0x0100
        /*0256*/ 	.byte	0x08
	.zero		1


	//   ....[29]....
        /*0258*/ 	.word	0x00000420
        /*025c*/ 	.word	0x000000ff
        /*0260*/ 	.word	0x00000140
        /*0264*/ 	.short	0x0100
        /*0266*/ 	.byte	0x08
	.zero		1


	//   ....[30]....
        /*0268*/ 	.word	0x00000430
        /*026c*/ 	.word	0x000000ff
        /*0270*/ 	.word	0x00000078
        /*0274*/ 	.short	0x0100
        /*0276*/ 	.byte	0x08
	.zero		1


	//   ....[31]....
        /*0278*/ 	.word	0x00000440
        /*027c*/ 	.word	0x000000ff
        /*0280*/ 	.word	0x00000148
        /*0284*/ 	.short	0x0100
        /*0286*/ 	.byte	0x08
	.zero		1


	//   ....[32]....
        /*0288*/ 	.word	0x00000450
        /*028c*/ 	.word	0x000000ff
        /*0290*/ 	.word	0x00000080
        /*0294*/ 	.short	0x0100
        /*0296*/ 	.byte	0x08
	.zero		1


	//   ....[33]....
        /*0298*/ 	.word	0x00000460
        /*029c*/ 	.word	0x000000ff
        /*02a0*/ 	.word	0x00000150
        /*02a4*/ 	.short	0x0100
        /*02a6*/ 	.byte	0x08
	.zero		1


	//   ....[34]....
        /*02a8*/ 	.word	0x00000470
        /*02ac*/ 	.word	0x000000ff
        /*02b0*/ 	.word	0x00000088
        /*02b4*/ 	.short	0x0100
        /*02b6*/ 	.byte	0x08
	.zero		1


	//   ....[35]....
        /*02b8*/ 	.word	0x00000480
        /*02bc*/ 	.word	0x000000ff
        /*02c0*/ 	.word	0x00000158
        /*02c4*/ 	.short	0x0100
        /*02c6*/ 	.byte	0x08
	.zero		1


	//   ....[36]....
        /*02c8*/ 	.word	0x00000490
        /*02cc*/ 	.word	0x000000ff
        /*02d0*/ 	.word	0x00000090
        /*02d4*/ 	.short	0x0100
        /*02d6*/ 	.byte	0x08
	.zero		1


	//   ....[37]....
        /*02d8*/ 	.word	0x000004a0
        /*02dc*/ 	.word	0x000000ff
        /*02e0*/ 	.word	0x00000160
        /*02e4*/ 	.short	0x0100
        /*02e6*/ 	.byte	0x08
	.zero		1


	//   ....[38]....
        /*02e8*/ 	.word	0x000004b0
        /*02ec*/ 	.word	0x000000ff
        /*02f0*/ 	.word	0x00000098
        /*02f4*/ 	.short	0x0100
        /*02f6*/ 	.byte	0x08
	.zero		1


	//   ....[39]....
        /*02f8*/ 	.word	0x000004c0
        /*02fc*/ 	.word	0x000000ff
        /*0300*/ 	.word	0x00000168
        /*0304*/ 	.short	0x0100
        /*0306*/ 	.byte	0x08
	.zero		1


	//   ....[40]....
        /*0308*/ 	.word	0x000004d0
        /*030c*/ 	.word	0x000000ff
        /*0310*/ 	.word	0x000000a0
        /*0314*/ 	.short	0x0100
        /*0316*/ 	.byte	0x08
	.zero		1


	//   ....[41]....
        /*0318*/ 	.word	0x000004e0
        /*031c*/ 	.word	0x000000ff
        /*0320*/ 	.word	0x00000170
        /*0324*/ 	.short	0x0100
        /*0326*/ 	.byte	0x08
	.zero		1


	//   ....[42]....
        /*0328*/ 	.word	0x000004f0
        /*032c*/ 	.word	0x000000ff
        /*0330*/ 	.word	0x000000a8
        /*0334*/ 	.short	0x0100
        /*0336*/ 	.byte	0x08
	.zero		1


	//   ....[43]....
        /*0338*/ 	.word	0x00000500
        /*033c*/ 	.word	0x000000ff
        /*0340*/ 	.word	0x00000178
        /*0344*/ 	.short	0x0100
        /*0346*/ 	.byte	0x08
	.zero		1


	//   ....[44]....
        /*0348*/ 	.word	0x00000510
        /*034c*/ 	.word	0x000000ff
        /*0350*/ 	.word	0x000000b0
        /*0354*/ 	.short	0x0100
        /*0356*/ 	.byte	0x08
	.zero		1


	//   ....[45]....
        /*0358*/ 	.word	0x00000520
        /*035c*/ 	.word	0x000000ff
        /*0360*/ 	.word	0x00000180
        /*0364*/ 	.short	0x0100
        /*0366*/ 	.byte	0x08
	.zero		1


	//   ....[46]....
        /*0368*/ 	.word	0x00000530
        /*036c*/ 	.word	0x000000ff
        /*0370*/ 	.word	0x000000b8
        /*0374*/ 	.short	0x0100
        /*0376*/ 	.byte	0x08
	.zero		1


	//   ....[47]....
        /*0378*/ 	.word	0x00000540
        /*037c*/ 	.word	0x000000ff
        /*0380*/ 	.word	0x00000188
        /*0384*/ 	.short	0x0100
        /*0386*/ 	.byte	0x08
	.zero		1


	//   ....[48]....
        /*0388*/ 	.word	0x00000550
        /*038c*/ 	.word	0x000000ff
        /*0390*/ 	.word	0x000000c0
        /*0394*/ 	.short	0x0100
        /*0396*/ 	.byte	0x08
	.zero		1


	//   ....[49]....
        /*0398*/ 	.word	0x00000560
        /*039c*/ 	.word	0x000000ff
        /*03a0*/ 	.word	0x00000190
        /*03a4*/ 	.short	0x0100
        /*03a6*/ 	.byte	0x08
	.zero		1


	//   ....[50]....
        /*03a8*/ 	.word	0x00000570
        /*03ac*/ 	.word	0x000000ff
        /*03b0*/ 	.word	0x000000c8
        /*03b4*/ 	.short	0x0100
        /*03b6*/ 	.byte	0x08
	.zero		1


	//   ....[51]....
        /*03b8*/ 	.word	0x00000580
        /*03bc*/ 	.word	0x000000ff
        /*03c0*/ 	.word	0x00000198
        /*03c4*/ 	.short	0x0100
        /*03c6*/ 	.byte	0x08
	.zero		1


	//   ....[52]....
        /*03c8*/ 	.word	0x000009f0
        /*03cc*/ 	.word	0x000000ff
        /*03d0*/ 	.word	0x000001b0
        /*03d4*/ 	.short	0x0100
        /*03d6*/ 	.byte	0x06
	.zero		1


	//   ....[53]....
        /*03d8*/ 	.word	0x00000a80
        /*03dc*/ 	.word	0x000000ff
        /*03e0*/ 	.word	0x000001b8
        /*03e4*/ 	.short	0x0100
        /*03e6*/ 	.byte	0x06
	.zero		1


	//   ....[54]....
        /*03e8*/ 	.word	0x00001960
        /*03ec*/ 	.word	0x00000003
        /*03f0*/ 	.word	0x00000000
        /*03f4*/ 	.short	0x010a
        /*03f6*/ 	.byte	0x3f
	.zero		1


	//   ....[55]....
        /*03f8*/ 	.word	0x000019c0
        /*03fc*/ 	.word	0x00000003
        /*0400*/ 	.word	0x00000000
        /*0404*/ 	.short	0x010a
        /*0406*/ 	.byte	0x3f
	.zero		1


	//   ....[56]....
        /*0408*/ 	.word	0x00001c00
        /*040c*/ 	.word	0x000000ff
        /*0410*/ 	.word	0x00000000
        /*0414*/ 	.short	0x010a
        /*0416*/ 	.byte	0x04
	.zero		1


	//   ....[57]....
        /*0418*/ 	.word	0x00001c40
        /*041c*/ 	.word	0x000000ff
        /*0420*/ 	.word	0x00000000
        /*0424*/ 	.short	0x010a
        /*0426*/ 	.byte	0x04
	.zero		1


	//   ....[58]....
        /*0428*/ 	.word	0x00001d90
        /*042c*/ 	.word	0x00000005
        /*0430*/ 	.word	0x00000000
        /*0434*/ 	.short	0x0101
        /*0436*/ 	.byte	0x3f
	.zero		1


	//   ....[59]....
        /*0438*/ 	.word	0x00001fc0
        /*043c*/ 	.word	0x00000000
        /*0440*/ 	.word	0x00000000
        /*0444*/ 	.short	0x0101
        /*0446*/ 	.byte	0x3f
	.zero		1


	//   ....[60]....
        /*0448*/ 	.word	0x00004660
        /*044c*/ 	.word	0x00000018
        /*0450*/ 	.word	0x000000d0
        /*0454*/ 	.short	0x010a
        /*0456*/ 	.byte	0x3f
	.zero		1


	//   ....[61]....
        /*0458*/ 	.word	0x000049e0
        /*045c*/ 	.word	0x00000003
        /*0460*/ 	.word	0x000001b8
        /*0464*/ 	.short	0x0101
        /*0466*/ 	.byte	0x3f
	.zero		1


	//   ....[62]....
        /*0468*/ 	.word	0x00005140
        /*046c*/ 	.word	0x00000005
        /*0470*/ 	.word	0x00000000
        /*0474*/ 	.short	0x010a
        /*0476*/ 	.byte	0x3f
	.zero		1


	//   ....[63]....
        /*0478*/ 	.word	0x000051c0
        /*047c*/ 	.word	0x00000007
        /*0480*/ 	.word	0x00000000
        /*0484*/ 	.short	0x010a
        /*0486*/ 	.byte	0x3f
	.zero		1


	//   ....[64]....
        /*0488*/ 	.word	0x00005250
        /*048c*/ 	.word	0x00000006
        /*0490*/ 	.word	0x00000000
        /*0494*/ 	.short	0x010a
        /*0496*/ 	.byte	0x3f
	.zero		1


	//   ....[65]....
        /*0498*/ 	.word	0x000052e0
        /*049c*/ 	.word	0x00000009
        /*04a0*/ 	.word	0x00000000
        /*04a4*/ 	.short	0x010a
        /*04a6*/ 	.byte	0x3f
	.zero		1


	//   ....[66]....
        /*04a8*/ 	.word	0x00005370
        /*04ac*/ 	.word	0x00000006
        /*04b0*/ 	.word	0x00000000
        /*04b4*/ 	.short	0x010a
        /*04b6*/ 	.byte	0x3f
	.zero		1


	//   ....[67]....
        /*04b8*/ 	.word	0x00005400
        /*04bc*/ 	.word	0x00000009
        /*04c0*/ 	.word	0x00000000
        /*04c4*/ 	.short	0x010a
        /*04c6*/ 	.byte	0x3f
	.zero		1


	//   ....[68]....
        /*04c8*/ 	.word	0x00005490
        /*04cc*/ 	.word	0x00000006
        /*04d0*/ 	.word	0x00000000
        /*04d4*/ 	.short	0x010a
        /*04d6*/ 	.byte	0x3f
	.zero		1


	//   ....[69]....
        /*04d8*/ 	.word	0x00005520
        /*04dc*/ 	.word	0x00000009
        /*04e0*/ 	.word	0x00000000
        /*04e4*/ 	.short	0x010a
        /*04e6*/ 	.byte	0x3f
	.zero		1


	//   ....[70]....
        /*04e8*/ 	.word	0x000055b0
        /*04ec*/ 	.word	0x00000006
        /*04f0*/ 	.word	0x00000000
        /*04f4*/ 	.short	0x010a
        /*04f6*/ 	.byte	0x3f
	.zero		1


	//   ....[71]....
        /*04f8*/ 	.word	0x00005640
        /*04fc*/ 	.word	0x00000009
        /*0500*/ 	.word	0x00000000
        /*0504*/ 	.short	0x010a
        /*0506*/ 	.byte	0x3f
	.zero		1


	//   ....[72]....
        /*0508*/ 	.word	0x000056d0
        /*050c*/ 	.word	0x00000006
        /*0510*/ 	.word	0x00000000
        /*0514*/ 	.short	0x010a
        /*0516*/ 	.byte	0x3f
	.zero		1


	//   ....[73]....
        /*0518*/ 	.word	0x00005760
        /*051c*/ 	.word	0x00000009
        /*0520*/ 	.word	0x00000000
        /*0524*/ 	.short	0x010a
        /*0526*/ 	.byte	0x3f
	.zero		1


	//   ....[74]....
        /*0528*/ 	.word	0x000057f0
        /*052c*/ 	.word	0x00000006
        /*0530*/ 	.word	0x00000000
        /*0534*/ 	.short	0x010a
        /*0536*/ 	.byte	0x3f
	.zero		1


	//   ....[75]....
        /*0538*/ 	.word	0x00005880
        /*053c*/ 	.word	0x00000009
        /*0540*/ 	.word	0x00000000
        /*0544*/ 	.short	0x010a
        /*0546*/ 	.byte	0x3f
	.zero		1


	//   ....[76]....
        /*0548*/ 	.word	0x00005910
        /*054c*/ 	.word	0x00000006
        /*0550*/ 	.word	0x00000000
        /*0554*/ 	.short	0x010a
        /*0556*/ 	.byte	0x3f
	.zero		1


	//   ....[77]....
        /*0558*/ 	.word	0x000059a0
        /*055c*/ 	.word	0x00000009
        /*0560*/ 	.word	0x00000000
        /*0564*/ 	.short	0x010a
        /*0566*/ 	.byte	0x3f
	.zero		1


	//   ....[78]....
        /*0568*/ 	.word	0x00005a30
        /*056c*/ 	.word	0x00000006
        /*0570*/ 	.word	0x00000000
        /*0574*/ 	.short	0x010a
        /*0576*/ 	.byte	0x3f
	.zero		1


	//   ....[79]....
        /*0578*/ 	.word	0x00005ac0
        /*057c*/ 	.word	0x00000009
        /*0580*/ 	.word	0x00000000
        /*0584*/ 	.short	0x010a
        /*0586*/ 	.byte	0x3f
	.zero		1


	//   ....[80]....
        /*0588*/ 	.word	0x00005b50
        /*058c*/ 	.word	0x00000006
        /*0590*/ 	.word	0x00000000
        /*0594*/ 	.short	0x010a
        /*0596*/ 	.byte	0x3f
	.zero		1


	//   ....[81]....
        /*0598*/ 	.word	0x00005be0
        /*059c*/ 	.word	0x00000009
        /*05a0*/ 	.word	0x00000000
        /*05a4*/ 	.short	0x010a
        /*05a6*/ 	.byte	0x3f
	.zero		1


	//   ....[82]....
        /*05a8*/ 	.word	0x00005c70
        /*05ac*/ 	.word	0x00000006
        /*05b0*/ 	.word	0x00000000
        /*05b4*/ 	.short	0x010a
        /*05b6*/ 	.byte	0x3f
	.zero		1


	//   ....[83]....
        /*05b8*/ 	.word	0x00005d00
        /*05bc*/ 	.word	0x00000009
        /*05c0*/ 	.word	0x00000000
        /*05c4*/ 	.short	0x010a
        /*05c6*/ 	.byte	0x3f
	.zero		1


	//   ....[84]....
        /*05c8*/ 	.word	0x00005d90
        /*05cc*/ 	.word	0x00000006
        /*05d0*/ 	.word	0x00000000
        /*05d4*/ 	.short	0x010a
        /*05d6*/ 	.byte	0x3f
	.zero		1


	//   ....[85]....
        /*05d8*/ 	.word	0x00005e20
        /*05dc*/ 	.word	0x00000009
        /*05e0*/ 	.word	0x00000000
        /*05e4*/ 	.short	0x010a
        /*05e6*/ 	.byte	0x3f
	.zero		1


	//   ....[86]....
        /*05e8*/ 	.word	0x00005eb0
        /*05ec*/ 	.word	0x00000006
        /*05f0*/ 	.word	0x00000000
        /*05f4*/ 	.short	0x010a
        /*05f6*/ 	.byte	0x3f
	.zero		1


	//   ....[87]....
        /*05f8*/ 	.word	0x00005f40
        /*05fc*/ 	.word	0x00000003
        /*0600*/ 	.word	0x00000000
        /*0604*/ 	.short	0x010a
        /*0606*/ 	.byte	0x3f
	.zero		1


	//   ....[88]....
        /*0608*/ 	.word	0x00005fa0
        /*060c*/ 	.word	0x00000003
        /*0610*/ 	.word	0x00000000
        /*0614*/ 	.short	0x010a
        /*0616*/ 	.byte	0x3f
	.zero		1


	//   ....[89]....
        /*0618*/ 	.word	0x00006000
        /*061c*/ 	.word	0x00000005
        /*0620*/ 	.word	0x00000000
        /*0624*/ 	.short	0x010a
        /*0626*/ 	.byte	0x3f
	.zero		1


	//   ....[90]....
        /*0628*/ 	.word	0x000060d0
        /*062c*/ 	.word	0x00000018
        /*0630*/ 	.word	0x000000d0
        /*0634*/ 	.short	0x010a
        /*0636*/ 	.byte	0x3f
	.zero		1


	//   ....[91]....
        /*0638*/ 	.word	0x000061a0
        /*063c*/ 	.word	0x00000005
        /*0640*/ 	.word	0x00000000
        /*0644*/ 	.short	0x010a
        /*0646*/ 	.byte	0x3f
	.zero		1


	//   ....[92]....
        /*0648*/ 	.word	0x000061f0
        /*064c*/ 	.word	0x00000007
        /*0650*/ 	.word	0x00000000
        /*0654*/ 	.short	0x010a
        /*0656*/ 	.byte	0x3f
	.zero		1


	//   ....[93]....
        /*0658*/ 	.word	0x00006240
        /*065c*/ 	.word	0x00000006
        /*0660*/ 	.word	0x00000000
        /*0664*/ 	.short	0x010a
        /*0666*/ 	.byte	0x3f
	.zero		1


	//   ....[94]....
        /*0668*/ 	.word	0x00006290
        /*066c*/ 	.word	0x00000009
        /*0670*/ 	.word	0x00000000
        /*0674*/ 	.short	0x010a
        /*0676*/ 	.byte	0x3f
	.zero		1


	//   ....[95]....
        /*0678*/ 	.word	0x000062e0
        /*067c*/ 	.word	0x00000006
        /*0680*/ 	.word	0x00000000
        /*0684*/ 	.short	0x010a
        /*0686*/ 	.byte	0x3f
	.zero		1


	//   ....[96]....
        /*0688*/ 	.word	0x00006330
        /*068c*/ 	.word	0x00000009
        /*0690*/ 	.word	0x00000000
        /*0694*/ 	.short	0x010a
        /*0696*/ 	.byte	0x3f
	.zero		1


	//   ....[97]....
        /*0698*/ 	.word	0x00006380
        /*069c*/ 	.word	0x00000006
        /*06a0*/ 	.word	0x00000000
        /*06a4*/ 	.short	0x010a
        /*06a6*/ 	.byte	0x3f
	.zero		1


	//   ....[98]....
        /*06a8*/ 	.word	0x000063d0
        /*06ac*/ 	.word	0x00000009
        /*06b0*/ 	.word	0x00000000
        /*06b4*/ 	.short	0x010a
        /*06b6*/ 	.byte	0x3f
	.zero		1


	//   ....[99]....
        /*06b8*/ 	.word	0x00006420
        /*06bc*/ 	.word	0x00000006
        /*06c0*/ 	.word	0x00000000
        /*06c4*/ 	.short	0x010a
        /*06c6*/ 	.byte	0x3f
	.zero		1


	//   ....[100]....
        /*06c8*/ 	.word	0x00006470
        /*06cc*/ 	.word	0x00000009
        /*06d0*/ 	.word	0x00000000
        /*06d4*/ 	.short	0x010a
        /*06d6*/ 	.byte	0x3f
	.zero		1


	//   ....[101]....
        /*06d8*/ 	.word	0x000064c0
        /*06dc*/ 	.word	0x00000006
        /*06e0*/ 	.word	0x00000000
        /*06e4*/ 	.short	0x010a
        /*06e6*/ 	.byte	0x3f
	.zero		1


	//   ....[102]....
        /*06e8*/ 	.word	0x00006510
        /*06ec*/ 	.word	0x00000009
        /*06f0*/ 	.word	0x00000000
        /*06f4*/ 	.short	0x010a
        /*06f6*/ 	.byte	0x3f
	.zero		1


	//   ....[103]....
        /*06f8*/ 	.word	0x00006560
        /*06fc*/ 	.word	0x00000006
        /*0700*/ 	.word	0x00000000
        /*0704*/ 	.short	0x010a
        /*0706*/ 	.byte	0x3f
	.zero		1


	//   ....[104]....
        /*0708*/ 	.word	0x000065b0
        /*070c*/ 	.word	0x00000009
        /*0710*/ 	.word	0x00000000
        /*0714*/ 	.short	0x010a
        /*0716*/ 	.byte	0x3f
	.zero		1


	//   ....[105]....
        /*0718*/ 	.word	0x00006600
        /*071c*/ 	.word	0x00000006
        /*0720*/ 	.word	0x00000000
        /*0724*/ 	.short	0x010a
        /*0726*/ 	.byte	0x3f
	.zero		1


	//   ....[106]....
        /*0728*/ 	.word	0x00006650
        /*072c*/ 	.word	0x00000009
        /*0730*/ 	.word	0x00000000
        /*0734*/ 	.short	0x010a
        /*0736*/ 	.byte	0x3f
	.zero		1


	//   ....[107]....
        /*0738*/ 	.word	0x000066a0
        /*073c*/ 	.word	0x00000006
        /*0740*/ 	.word	0x00000000
        /*0744*/ 	.short	0x010a
        /*0746*/ 	.byte	0x3f
	.zero		1


	//   ....[108]....
        /*0748*/ 	.word	0x000066f0
        /*074c*/ 	.word	0x00000009
        /*0750*/ 	.word	0x00000000
        /*0754*/ 	.short	0x010a
        /*0756*/ 	.byte	0x3f
	.zero		1


	//   ....[109]....
        /*0758*/ 	.word	0x00006740
        /*075c*/ 	.word	0x00000006
        /*0760*/ 	.word	0x00000000
        /*0764*/ 	.short	0x010a
        /*0766*/ 	.byte	0x3f
	.zero		1


	//   ....[110]....
        /*0768*/ 	.word	0x00006790
        /*076c*/ 	.word	0x00000009
        /*0770*/ 	.word	0x00000000
        /*0774*/ 	.short	0x010a
        /*0776*/ 	.byte	0x3f
	.zero		1


	//   ....[111]....
        /*0778*/ 	.word	0x000067e0
        /*077c*/ 	.word	0x00000006
        /*0780*/ 	.word	0x00000000
        /*0784*/ 	.short	0x010a
        /*0786*/ 	.byte	0x3f
	.zero		1


	//   ....[112]....
        /*0788*/ 	.word	0x00006830
        /*078c*/ 	.word	0x00000009
        /*0790*/ 	.word	0x00000000
        /*0794*/ 	.short	0x010a
        /*0796*/ 	.byte	0x3f
	.zero		1


	//   ....[113]....
        /*0798*/ 	.word	0x00006880
        /*079c*/ 	.word	0x00000006
        /*07a0*/ 	.word	0x00000000
        /*07a4*/ 	.short	0x010a
        /*07a6*/ 	.byte	0x3f
	.zero		1


	//   ....[114]....
        /*07a8*/ 	.word	0x000068d0
        /*07ac*/ 	.word	0x00000009
        /*07b0*/ 	.word	0x00000000
        /*07b4*/ 	.short	0x010a
        /*07b6*/ 	.byte	0x3f
	.zero		1


	//   ....[115]....
        /*07b8*/ 	.word	0x00006920
        /*07bc*/ 	.word	0x00000006
        /*07c0*/ 	.word	0x00000000
        /*07c4*/ 	.short	0x010a
        /*07c6*/ 	.byte	0x3f
	.zero		1


	//----- nvinfo : EIATTR_NUM_MBARRIERS
	.align		4
.L_35:
        /*07c8*/ 	.byte	0x03, 0x38
        /*07ca*/ 	.short	0x0036


	//----- nvinfo : EIATTR_EXIT_INSTR_OFFSETS
	.align		4
        /*07cc*/ 	.byte	0x04, 0x1c
        /*07ce*/ 	.short	(.L_37 - .L_36)


	//   ....[0]....
.L_36:
        /*07d0*/ 	.word	0x00000cd0


	//   ....[1]....
        /*07d4*/ 	.word	0x00001500


	//   ....[2]....
        /*07d8*/ 	.word	0x00003dc0


	//   ....[3]....
        /*07dc*/ 	.word	0x00004340


	//   ....[4]....
        /*07e0*/ 	.word	0x00005f90


	//----- nvinfo : EIATTR_MAX_THREADS
	.align		4
.L_37:
        /*07e4*/ 	.byte	0x04, 0x05
        /*07e6*/ 	.short	(.L_39 - .L_38)
.L_38:
        /*07e8*/ 	.word	0x00000180
        /*07ec*/ 	.word	0x00000001
        /*07f0*/ 	.word	0x00000001


	//----- nvinfo : EIATTR_CRS_STACK_SIZE
	.align		4
.L_39:
        /*07f4*/ 	.byte	0x04, 0x1e
        /*07f6*/ 	.short	(.L_41 - .L_40)
.L_40:
        /*07f8*/ 	.word	0x00000000


	//----- nvinfo : EIATTR_CBANK_PARAM_SIZE
	.align		4
.L_41:
        /*07fc*/ 	.byte	0x03, 0x19
        /*07fe*/ 	.short	0x0470


	//----- nvinfo : EIATTR_PARAM_CBANK
	.align		4
        /*0800*/ 	.byte	0x04, 0x0a
        /*0802*/ 	.short	(.L_43 - .L_42)
	.align		4
.L_42:
        /*0804*/ 	.word	index@(.nv.constant0._ZN7cutlass13device_kernelINS_4gemm6kernel13GemmUniversalIN4cute5tupleIJiiiiEEENS1_10collective13CollectiveMmaINS1_34MainloopSm90TmaGmmaWarpSpecializedILi26ENS5_IJNS4_1CILi2EEENSA_ILi1EEESC_EEENS1_35KernelTmaWarpSpecializedCooperativeEEENS5_IJNSA_ILi256EEENSA_ILi16EEESH_EEENS_6half_tENS5_IJlSC_lEEESJ_SK_NS4_8TiledMMAINS4_8MMA_AtomIJNS4_4SM904GMMA25MMA_64x16x16_F32F16F16_SSILNSO_5MajorE0ELSQ_0ELNSO_7ScaleInE1ELSR_1EEEEEENS4_6LayoutISD_NS5_IJSC_NSA_ILi0EEESV_EEEEENS5_IJNS4_10UnderscoreESY_SY_EEEEENS4_13SM90_TMA_LOADENS4_14ComposedLayoutINS4_7SwizzleILi1ELi4ELi3EEENS4_18smem_ptr_flag_bitsILi16EEENSU_INS5_IJNSA_ILi8EEESH_EEENS5_IJSH_SC_EEEEEEEvNS4_8identityENS4_23SM90_TMA_LOAD_MULTICASTES1B_vS1C_EENS_8epilogue10collective6detail29Sm90TmaWarpSpecializedAdapterINS1G_15DefaultEpilogueISJ_SK_SK_NS1F_6thread17LinearCombinationISJ_Li1EffLNS1K_9ScaleType4KindE0ELNS_15FloatRoundStyleE2ESJ_EENS1_15EpilogueDefaultEEEEEvvEEEEvNT_6ParamsE)
        /*0808*/ 	.short	0x0210
        /*080a*/ 	.short	0x0470


	//----- nvinfo : EIATTR_SW_WAR
	.align		4
.L_43:
        /*080c*/ 	.byte	0x04, 0x36
        /*080e*/ 	.short	(.L_45 - .L_44)
.L_44:
        /*0810*/ 	.word	0x00000008
.L_45:


//--------------------- .nv.callgraph             --------------------------
	.section	.nv.callgraph,"",@"SHT_CUDA_CALLGRAPH"
	.align	4
	.sectionentsize	8
	.align		4
        /*0000*/ 	.word	0x00000000
	.align		4
        /*0004*/ 	.word	0xffffffff
	.align		4
        /*0008*/ 	.word	index@(_ZN7cutlass13device_kernelINS_4gemm6kernel13GemmUniversalIN4cute5tupleIJiiiiEEENS1_10collective13CollectiveMmaINS1_34MainloopSm90TmaGmmaWarpSpecializedILi26ENS5_IJNS4_1CILi2EEENSA_ILi1EEESC_EEENS1_35KernelTmaWarpSpecializedCooperativeEEENS5_IJNSA_ILi256EEENSA_ILi16EEESH_EEENS_6half_tENS5_IJlSC_lEEESJ_SK_NS4_8TiledMMAINS4_8MMA_AtomIJNS4_4SM904GMMA25MMA_64x16x16_F32F16F16_SSILNSO_5MajorE0ELSQ_0ELNSO_7ScaleInE1ELSR_1EEEEEENS4_6LayoutISD_NS5_IJSC_NSA_ILi0EEESV_EEEEENS5_IJNS4_10UnderscoreESY_SY_EEEEENS4_13SM90_TMA_LOADENS4_14ComposedLayoutINS4_7SwizzleILi1ELi4ELi3EEENS4_18smem_ptr_flag_bitsILi16EEENSU_INS5_IJNSA_ILi8EEESH_EEENS5_IJSH_SC_EEEEEEEvNS4_8identityENS4_23SM90_TMA_LOAD_MULTICASTES1B_vS1C_EENS_8epilogue10collective6detail29Sm90TmaWarpSpecializedAdapterINS1G_15DefaultEpilogueISJ_SK_SK_NS1F_6thread17LinearCombinationISJ_Li1EffLNS1K_9ScaleType4KindE0ELNS_15FloatRoundStyleE2ESJ_EENS1_15EpilogueDefaultEEEEEvvEEEEvNT_6ParamsE)
	.align		4
        /*000c*/ 	.word	index@(__assertfail)
	.align		4
        /*0010*/ 	.word	0x00000000
	.align		4
        /*0014*/ 	.word	0xfffffffe
	.align		4
        /*0018*/ 	.word	0x00000000
	.align		4
        /*001c*/ 	.word	0xfffffffd
	.align		4
        /*0020*/ 	.word	0x00000000
	.align		4
        /*0024*/ 	.word	0xfffffffc


//--------------------- .nv.constant4             --------------------------
	.section	.nv.constant4,"a",@progbits
	.align	8
	.align		8
.nv.constant4:
        /*0000*/ 	.dword	__assertfail
	.align		8
        /*0008*/ 	.dword	__unnamed_1
	.align		8
        /*0010*/ 	.dword	_ZN39_INTERNAL_8ce27dd1_4_k_cu_a61edc91_99284cuda3std3__45__cpo5beginE
	.align		8
        /*0018*/ 	.dword	_ZN39_INTERNAL_8ce27dd1_4_k_cu_a61edc91_99284cuda3std3__45__cpo3endE
	.align		8
        /*0020*/ 	.dword	_ZN39_INTERNAL_8ce27dd1_4_k_cu_a61edc91_99284cuda3std3__45__cpo6cbeginE
	.align		8
        /*0028*/ 	.dword	_ZN39_INTERNAL_8ce27dd1_4_k_cu_a61edc91_99284cuda3std3__45__cpo4cendE
	.align		8
        /*0030*/ 	.dword	_ZN39_INTERNAL_8ce27dd1_4_k_cu_a61edc91_99284cuda3std3__441_GLOBAL__N__8ce27dd1_4_k_cu_a61edc91_99286ignoreE
	.align		8
        /*0038*/ 	.dword	_ZN39_INTERNAL_8ce27dd1_4_k_cu_a61edc91_99284cuda3std3__419piecewise_constructE
	.align		8
        /*0040*/ 	.dword	_ZN39_INTERNAL_8ce27dd1_4_k_cu_a61edc91_99284cuda3std3__48in_placeE
	.align		8
        /*0048*/ 	.dword	_ZN39_INTERNAL_8ce27dd1_4_k_cu_a61edc91_99284cuda3std6ranges3__45__cpo4swapE
	.align		8
        /*0050*/ 	.dword	_ZN39_INTERNAL_8ce27dd1_4_k_cu_a61edc91_99284cuda3std6ranges3__45__cpo9iter_moveE
	.align		8
        /*0058*/ 	.dword	_ZN39_INTERNAL_8ce27dd1_4_k_cu_a61edc91_99284cute7productE
	.align		8
        /*0060*/ 	.dword	_ZN39_INTERNAL_8ce27dd1_4_k_cu_a61edc91_99284cute1_E
	.align		8
        /*0068*/ 	.dword	$str$22
	.align		8
        /*0070*/ 	.dword	$str$23


//--------------------- .text._ZN7cutlass13device_kernelINS_4gemm6kernel13GemmUniversalIN4cute5tupleIJiiiiEEENS1_10collective13CollectiveMmaINS1_34MainloopSm90TmaGmmaWarpSpecializedILi26ENS5_IJNS4_1CILi2EEENSA_ILi1EEESC_EEENS1_35KernelTmaWarpSpecializedCooperativeEEENS5_IJNSA_ILi256EEENSA_ILi16EEESH_EEENS_6half_tENS5_IJlSC_lEEESJ_SK_NS4_8TiledMMAINS4_8MMA_AtomIJNS4_4SM904GMMA25MMA_64x16x16_F32F16F16_SSILNSO_5MajorE0ELSQ_0ELNSO_7ScaleInE1ELSR_1EEEEEENS4_6LayoutISD_NS5_IJSC_NSA_ILi0EEESV_EEEEENS5_IJNS4_10UnderscoreESY_SY_EEEEENS4_13SM90_TMA_LOADENS4_14ComposedLayoutINS4_7SwizzleILi1ELi4ELi3EEENS4_18smem_ptr_flag_bitsILi16EEENSU_INS5_IJNSA_ILi8EEESH_EEENS5_IJSH_SC_EEEEEEEvNS4_8identityENS4_23SM90_TMA_LOAD_MULTICASTES1B_vS1C_EENS_8epilogue10collective6detail29Sm90TmaWarpSpecializedAdapterINS1G_15DefaultEpilogueISJ_SK_SK_NS1F_6thread17LinearCombinationISJ_Li1EffLNS1K_9ScaleType4KindE0ELNS_15FloatRoundStyleE2ESJ_EENS1_15EpilogueDefaultEEEEEvvEEEEvNT_6ParamsE --------------------------
	.section	.text._ZN7cutlass13device_kernelINS_4gemm6kernel13GemmUniversalIN4cute5tupleIJiiiiEEENS1_10collective13CollectiveMmaINS1_34MainloopSm90TmaGmmaWarpSpecializedILi26ENS5_IJNS4_1CILi2EEENSA_ILi1EEESC_EEENS1_35KernelTmaWarpSpecializedCooperativeEEENS5_IJNSA_ILi256EEENSA_ILi16EEESH_EEENS_6half_tENS5_IJlSC_lEEESJ_SK_NS4_8TiledMMAINS4_8MMA_AtomIJNS4_4SM904GMMA25MMA_64x16x16_F32F16F16_SSILNSO_5MajorE0ELSQ_0ELNSO_7ScaleInE1ELSR_1EEEEEENS4_6LayoutISD_NS5_IJSC_NSA_ILi0EEESV_EEEEENS5_IJNS4_10UnderscoreESY_SY_EEEEENS4_13SM90_TMA_LOADENS4_14ComposedLayoutINS4_7SwizzleILi1ELi4ELi3EEENS4_18smem_ptr_flag_bitsILi16EEENSU_INS5_IJNSA_ILi8EEESH_EEENS5_IJSH_SC_EEEEEEEvNS4_8identityENS4_23SM90_TMA_LOAD_MULTICASTES1B_vS1C_EENS_8epilogue10collective6detail29Sm90TmaWarpSpecializedAdapterINS1G_15DefaultEpilogueISJ_SK_SK_NS1F_6thread17LinearCombinationISJ_Li1EffLNS1K_9ScaleType4KindE0ELNS_15FloatRoundStyleE2ESJ_EENS1_15EpilogueDefaultEEEEEvvEEEEvNT_6ParamsE,"ax",@progbits
	.align	128
.text._ZN7cutlass13device_kernelINS_4gemm6kernel13GemmUniversalIN4cute5tupleIJiiiiEEENS1_10collective13CollectiveMmaINS1_34MainloopSm90TmaGmmaWarpSpecializedILi26ENS5_IJNS4_1CILi2EEENSA_ILi1EEESC_EEENS1_35KernelTmaWarpSpecializedCooperativeEEENS5_IJNSA_ILi256EEENSA_ILi16EEESH_EEENS_6half_tENS5_IJlSC_lEEESJ_SK_NS4_8TiledMMAINS4_8MMA_AtomIJNS4_4SM904GMMA25MMA_64x16x16_F32F16F16_SSILNSO_5MajorE0ELSQ_0ELNSO_7ScaleInE1ELSR_1EEEEEENS4_6LayoutISD_NS5_IJSC_NSA_ILi0EEESV_EEEEENS5_IJNS4_10UnderscoreESY_SY_EEEEENS4_13SM90_TMA_LOADENS4_14ComposedLayoutINS4_7SwizzleILi1ELi4ELi3EEENS4_18smem_ptr_flag_bitsILi16EEENSU_INS5_IJNSA_ILi8EEESH_EEENS5_IJSH_SC_EEEEEEEvNS4_8identityENS4_23SM90_TMA_LOAD_MULTICASTES1B_vS1C_EENS_8epilogue10collective6detail29Sm90TmaWarpSpecializedAdapterINS1G_15DefaultEpilogueISJ_SK_SK_NS1F_6thread17LinearCombinationISJ_Li1EffLNS1K_9ScaleType4KindE0ELNS_15FloatRoundStyleE2ESJ_EENS1_15EpilogueDefaultEEEEEvvEEEEvNT_6ParamsE:
        .type           _ZN7cutlass13device_kernelINS_4gemm6kernel13GemmUniversalIN4cute5tupleIJiiiiEEENS1_10collective13CollectiveMmaINS1_34MainloopSm90TmaGmmaWarpSpecializedILi26ENS5_IJNS4_1CILi2EEENSA_ILi1EEESC_EEENS1_35KernelTmaWarpSpecializedCooperativeEEENS5_IJNSA_ILi256EEENSA_ILi16EEESH_EEENS_6half_tENS5_IJlSC_lEEESJ_SK_NS4_8TiledMMAINS4_8MMA_AtomIJNS4_4SM904GMMA25MMA_64x16x16_F32F16F16_SSILNSO_5MajorE0ELSQ_0ELNSO_7ScaleInE1ELSR_1EEEEEENS4_6LayoutISD_NS5_IJSC_NSA_ILi0EEESV_EEEEENS5_IJNS4_10UnderscoreESY_SY_EEEEENS4_13SM90_TMA_LOADENS4_14ComposedLayoutINS4_7SwizzleILi1ELi4ELi3EEENS4_18smem_ptr_flag_bitsILi16EEENSU_INS5_IJNSA_ILi8EEESH_EEENS5_IJSH_SC_EEEEEEEvNS4_8identityENS4_23SM90_TMA_LOAD_MULTICASTES1B_vS1C_EENS_8epilogue10collective6detail29Sm90TmaWarpSpecializedAdapterINS1G_15DefaultEpilogueISJ_SK_SK_NS1F_6thread17LinearCombinationISJ_Li1EffLNS1K_9ScaleType4KindE0ELNS_15FloatRoundStyleE2ESJ_EENS1_15EpilogueDefaultEEEEEvvEEEEvNT_6ParamsE,@function
        .size           _ZN7cutlass13device_kernelINS_4gemm6kernel13GemmUniversalIN4cute5tupleIJiiiiEEENS1_10collective13CollectiveMmaINS1_34MainloopSm90TmaGmmaWarpSpecializedILi26ENS5_IJNS4_1CILi2EEENSA_ILi1EEESC_EEENS1_35KernelTmaWarpSpecializedCooperativeEEENS5_IJNSA_ILi256EEENSA_ILi16EEESH_EEENS_6half_tENS5_IJlSC_lEEESJ_SK_NS4_8TiledMMAINS4_8MMA_AtomIJNS4_4SM904GMMA25MMA_64x16x16_F32F16F16_SSILNSO_5MajorE0ELSQ_0ELNSO_7ScaleInE1ELSR_1EEEEEENS4_6LayoutISD_NS5_IJSC_NSA_ILi0EEESV_EEEEENS5_IJNS4_10UnderscoreESY_SY_EEEEENS4_13SM90_TMA_LOADENS4_14ComposedLayoutINS4_7SwizzleILi1ELi4ELi3EEENS4_18smem_ptr_flag_bitsILi16EEENSU_INS5_IJNSA_ILi8EEESH_EEENS5_IJSH_SC_EEEEEEEvNS4_8identityENS4_23SM90_TMA_LOAD_MULTICASTES1B_vS1C_EENS_8epilogue10collective6detail29Sm90TmaWarpSpecializedAdapterINS1G_15DefaultEpilogueISJ_SK_SK_NS1F_6thread17LinearCombinationISJ_Li1EffLNS1K_9ScaleType4KindE0ELNS_15FloatRoundStyleE2ESJ_EENS1_15EpilogueDefaultEEEEEvvEEEEvNT_6ParamsE,(.L_x_146 - _ZN7cutlass13device_kernelINS_4gemm6kernel13GemmUniversalIN4cute5tupleIJiiiiEEENS1_10collective13CollectiveMmaINS1_34MainloopSm90TmaGmmaWarpSpecializedILi26ENS5_IJNS4_1CILi2EEENSA_ILi1EEESC_EEENS1_35KernelTmaWarpSpecializedCooperativeEEENS5_IJNSA_ILi256EEENSA_ILi16EEESH_EEENS_6half_tENS5_IJlSC_lEEESJ_SK_NS4_8TiledMMAINS4_8MMA_AtomIJNS4_4SM904GMMA25MMA_64x16x16_F32F16F16_SSILNSO_5MajorE0ELSQ_0ELNSO_7ScaleInE1ELSR_1EEEEEENS4_6LayoutISD_NS5_IJSC_NSA_ILi0EEESV_EEEEENS5_IJNS4_10UnderscoreESY_SY_EEEEENS4_13SM90_TMA_LOADENS4_14ComposedLayoutINS4_7SwizzleILi1ELi4ELi3EEENS4_18smem_ptr_flag_bitsILi16EEENSU_INS5_IJNSA_ILi8EEESH_EEENS5_IJSH_SC_EEEEEEEvNS4_8identityENS4_23SM90_TMA_LOAD_MULTICASTES1B_vS1C_EENS_8epilogue10collective6detail29Sm90TmaWarpSpecializedAdapterINS1G_15DefaultEpilogueISJ_SK_SK_NS1F_6thread17LinearCombinationISJ_Li1EffLNS1K_9ScaleType4KindE0ELNS_15FloatRoundStyleE2ESJ_EENS1_15EpilogueDefaultEEEEEvvEEEEvNT_6ParamsE)
        .other          _ZN7cutlass13device_kernelINS_4gemm6kernel13GemmUniversalIN4cute5tupleIJiiiiEEENS1_10collective13CollectiveMmaINS1_34MainloopSm90TmaGmmaWarpSpecializedILi26ENS5_IJNS4_1CILi2EEENSA_ILi1EEESC_EEENS1_35KernelTmaWarpSpecializedCooperativeEEENS5_IJNSA_ILi256EEENSA_ILi16EEESH_EEENS_6half_tENS5_IJlSC_lEEESJ_SK_NS4_8TiledMMAINS4_8MMA_AtomIJNS4_4SM904GMMA25MMA_64x16x16_F32F16F16_SSILNSO_5MajorE0ELSQ_0ELNSO_7ScaleInE1ELSR_1EEEEEENS4_6LayoutISD_NS5_IJSC_NSA_ILi0EEESV_EEEEENS5_IJNS4_10UnderscoreESY_SY_EEEEENS4_13SM90_TMA_LOADENS4_14ComposedLayoutINS4_7SwizzleILi1ELi4ELi3EEENS4_18smem_ptr_flag_bitsILi16EEENSU_INS5_IJNSA_ILi8EEESH_EEENS5_IJSH_SC_EEEEEEEvNS4_8identityENS4_23SM90_TMA_LOAD_MULTICASTES1B_vS1C_EENS_8epilogue10collective6detail29Sm90TmaWarpSpecializedAdapterINS1G_15DefaultEpilogueISJ_SK_SK_NS1F_6thread17LinearCombinationISJ_Li1EffLNS1K_9ScaleType4KindE0ELNS_15FloatRoundStyleE2ESJ_EENS1_15EpilogueDefaultEEEEEvvEEEEvNT_6ParamsE,@"STO_CUDA_ENTRY STV_DEFAULT"
_ZN7cutlass13device_kernelINS_4gemm6kernel13GemmUniversalIN4cute5tupleIJiiiiEEENS1_10collective13CollectiveMmaINS1_34MainloopSm90TmaGmmaWarpSpecializedILi26ENS5_IJNS4_1CILi2EEENSA_ILi1EEESC_EEENS1_35KernelTmaWarpSpecializedCooperativeEEENS5_IJNSA_ILi256EEENSA_ILi16EEESH_EEENS_6half_tENS5_IJlSC_lEEESJ_SK_NS4_8TiledMMAINS4_8MMA_AtomIJNS4_4SM904GMMA25MMA_64x16x16_F32F16F16_SSILNSO_5MajorE0ELSQ_0ELNSO_7ScaleInE1ELSR_1EEEEEENS4_6LayoutISD_NS5_IJSC_NSA_ILi0EEESV_EEEEENS5_IJNS4_10UnderscoreESY_SY_EEEEENS4_13SM90_TMA_LOADENS4_14ComposedLayoutINS4_7SwizzleILi1ELi4ELi3EEENS4_18smem_ptr_flag_bitsILi16EEENSU_INS5_IJNSA_ILi8EEESH_EEENS5_IJSH_SC_EEEEEEEvNS4_8identityENS4_23SM90_TMA_LOAD_MULTICASTES1B_vS1C_EENS_8epilogue10collective6detail29Sm90TmaWarpSpecializedAdapterINS1G_15DefaultEpilogueISJ_SK_SK_NS1F_6thread17LinearCombinationISJ_Li1EffLNS1K_9ScaleType4KindE0ELNS_15FloatRoundStyleE2ESJ_EENS1_15EpilogueDefaultEEEEEvvEEEEvNT_6ParamsE:
[----:B------:R-:W0:Y:S01]  /*0000*/  LDC R1, c[0x0][0x28] ;  /* 0x00000a00ff017b82 */ /* 0x000e220000000800 */
[----:B------:R-:W1:Y:S01]  /*0010*/  S2R R45, SR_TID.X ;  /* 0x00000000002d7919 */ /* 0x000e620000002100 */
[----:B------:R-:W-:Y:S01]  /*0020*/  ELECT P0, URZ, PT ;  /* 0x00000000003f782f */ /* 0x000fe20003800000 */
[----:B------:R-:W-:Y:S01]  /*0030*/  BSSY B0, `(.L_x_0) ;  /* 0x000000f000007945 */ /* 0x000fe20003800000 */
[--C-:B-1----:R-:W-:Y:S02]  /*0040*/  SHF.R.U32.HI R0, RZ, 0x5, R45.reuse ;  /* 0x00000005ff007819 */ /* 0x102fe4000001162d */
[----:B------:R-:W-:-:S03]  /*0050*/  SHF.R.U32.HI R7, RZ, 0x7, R45 ;  /* 0x00000007ff077819 */ /* 0x000fc6000001162d */
[----:B------:R-:W1:Y:S04]  /*0060*/  SHFL.IDX PT, R3, R0, RZ, 0x1f ;  /* 0x00001fff00037589 */ /* 0x000e6800000e0000 */
[----:B------:R2:W3:Y:S01]  /*0070*/  SHFL.IDX PT, R2, R7, RZ, 0x1f ;  /* 0x00001fff07027589 */ /* 0x0004e200000e0000 */
[----:B-1----:R-:W-:-:S13]  /*0080*/  ISETP.NE.OR P0, PT, R3, RZ, !P0 ;  /* 0x000000ff0300720c */ /* 0x002fda0004705670 */
[----:B0-23--:R-:W-:Y:S05]  /*0090*/  @P0 BRA `(.L_x_1) ;  /* 0x0000000000200947 */ /* 0x00dfea0003800000 */
[----:B------:R-:W-:Y:S02]  /*00a0*/  ULDC.64 UR4, c[0x0][0x198] ;  /* 0x0000660000047ab9 */ /* 0x000fe40000000a00 */
[----:B------:R-:W-:Y:S02]  /*00b0*/  UIADD3 UR6, UP0, UR4, 0xf0, URZ ;  /* 0x000000f004067890 */ /* 0x000fe4000ff1e03f */
[----:B------:R-:W-:Y:S02]  /*00c0*/  UIADD3 UR4, UP1, UR4, 0x1f0, URZ ;  /* 0x000001f004047890 */ /* 0x000fe4000ff3e03f */
[----:B------:R-:W-:Y:S02]  /*00d0*/  UIADD3.X UR7, URZ, UR5, URZ, UP0, !UPT ;  /* 0x000000053f077290 */ /* 0x000fe400087fe43f */
[----:B------:R-:W-:-:S07]  /*00e0*/  UIADD3.X UR5, URZ, UR5, URZ, UP1, !UPT ;  /* 0x000000053f057290 */ /* 0x000fce0008ffe43f */
[----:B------:R0:W-:Y:S02]  /*00f0*/  UTMACCTL.PF [UR6] ;  /* 0x00000000060079b9 */ /* 0x0001e40008040000 */
[----:B------:R0:W-:Y:S02]  /*0100*/  UTMACCTL.PF [UR4] ;  /* 0x00000000040079b9 */ /* 0x0001e40008040000 */
[----:B0-----:R-:W-:Y:S01]  /*0110*/  NOP ;  /* 0x0000000000007918 */ /* 0x001fe20000000000 */
.L_x_1:
[----:B------:R-:W-:Y:S05]  /*0120*/  BSYNC B0 ;  /* 0x0000000000007941 */ /* 0x000fea0003800000 */
.L_x_0:
[----:B------:R-:W0:Y:S02]  /*0130*/  SHFL.IDX PT, R5, R0, RZ, 0x1f ;  /* 0x00001fff00057589 */ /* 0x000e2400000e0000 */
[----:B0-----:R-:W-:-:S13]  /*0140*/  ISETP.NE.AND P0, PT, R5, RZ, PT ;  /* 0x000000ff0500720c */ /* 0x001fda0003f05270 */
[----:B------:R-:W-:Y:S05]  /*0150*/  @P0 BRA `(.L_x_2) ;  /* 0x0000000400140947 */ /* 0x000fea0003800000 */
[----:B------:R-:W-:Y:S01]  /*0160*/  ELECT P0, URZ, PT ;  /* 0x00000000003f782f */ /* 0x000fe20003800000 */
[----:B------:R-:W-:-:S12]  /*0170*/  BSSY B0, `(.L_x_2) ;  /* 0x0000043000007945 */ /* 0x000fd80003800000 */
[----:B------:R-:W-:Y:S05]  /*0180*/  @!P0 BRA `(.L_x_3) ;  /* 0x0000000400048947 */ /* 0x000fea0003800000 */
[----:B------:R-:W0:Y:S01]  /*0190*/  S2UR UR8, SR_CgaCtaId ;  /* 0x00000000000879c3 */ /* 0x000e220000008800 */
[----:B------:R-:W-:Y:S01]  /*01a0*/  UMOV UR4, 0x400 ;  /* 0x0000040000047882 */ /* 0x000fe20000000000 */
[----:B------:R-:W-:Y:S01]  /*01b0*/  UMOV UR5, 0x1 ;  /* 0x0000000100057882 */ /* 0x000fe20000000000 */
[----:B------:R-:W-:Y:S02]  /*01c0*/  UMOV UR6, 0x4 ;  /* 0x0000000400067882 */ /* 0x000fe40000000000 */
[----:B------:R-:W-:-:S04]  /*01d0*/  UIADD3 UR6, -UR6, 0x100000, URZ ;  /* 0x0010000006067890 */ /* 0x000fc8000fffe13f */
[----:B------:R-:W-:Y:S02]  /*01e0*/  USHF.L.U32 UR7, UR6, 0xb, URZ ;  /* 0x0000000b06077899 */ /* 0x000fe4000800063f */
[----:B------:R-:W-:Y:S02]  /*01f0*/  USHF.L.U32 UR6, UR6, 0x1, URZ ;  /* 0x0000000106067899 */ /* 0x000fe4000800063f */
[----:B0-----:R-:W-:Y:S02]  /*0200*/  ULEA UR8, UR8, UR4, 0x18 ;  /* 0x0000000408087291 */ /* 0x001fe4000f8ec03f */
[----:B------:R-:W-:-:S04]  /*0210*/  UIADD3 UR4, -UR5, 0x100000, URZ ;  /* 0x0010000005047890 */ /* 0x000fc8000fffe13f */
[----:B------:R-:W-:Y:S02]  /*0220*/  USHF.L.U32 UR5, UR4, 0xb, URZ ;  /* 0x0000000b04057899 */ /* 0x000fe4000800063f */
[----:B------:R-:W-:Y:S01]  /*0230*/  USHF.L.U32 UR4, UR4, 0x1, URZ ;  /* 0x0000000104047899 */ /* 0x000fe2000800063f */
[----:B------:R-:W0:Y:S11]  /*0240*/  FENCE.VIEW.ASYNC.S ;  /* 0x00000000000073c6 */ /* 0x000e360000000000 */
[----:B0-----:R0:W1:Y:S01]  /*0250*/  SYNCS.EXCH.64 URZ, [UR8], UR4 ;  /* 0x00000004083f75b2 */ /* 0x0010620008000100 */
[----:B------:R0:W2:Y:S01]  /*0260*/  SYNCS.EXCH.64 URZ, [UR8+0xd0], UR6 ;  /* 0x0000d006083f75b2 */ /* 0x0000a20008000100 */
[----:B------:R0:W3:Y:S01]  /*0270*/  SYNCS.EXCH.64 URZ, [UR8+0x8], UR4 ;  /* 0x00000804083f75b2 */ /* 0x0000e20008000100 */
[----:B------:R0:W4:Y:S01]  /*0280*/  SYNCS.EXCH.64 URZ, [UR8+0xd8], UR6 ;  /* 0x0000d806083f75b2 */ /* 0x0001220008000100 */
[----:B------:R0:W0:Y:S01]  /*0290*/  SYNCS.EXCH.64 URZ, [UR8+0x10], UR4 ;  /* 0x00001004083f75b2 */ /* 0x0000220008000100 */
        /* <DEDUP_REMOVED lines=47> */
[----:B-1234-:R-:W-:Y:S01]  /*0590*/  NOP ;  /* 0x0000000000007918 */ /* 0x01efe20000000000 */
.L_x_3:
[----:B0-----:R-:W-:Y:S05]  /*05a0*/  BSYNC B0 ;  /* 0x0000000000007941 */ /* 0x001fea0003800000 */
.L_x_2:
[----:B------:R-:W-:Y:S01]  /*05b0*/  SHF.R.S32.HI R4, RZ, 0x1f, R45 ;  /* 0x0000001fff047819 */ /* 0x000fe2000001142d */
[----:B------:R-:W0:Y:S01]  /*05c0*/  SHFL.IDX PT, R0, R0, RZ, 0x1f ;  /* 0x00001fff00007589 */ /* 0x000e2200000e0000 */
[----:B------:R-:W1:Y:S01]  /*05d0*/  S2UR UR8, SR_CTAID.X ;  /* 0x00000000000879c3 */ /* 0x000e620000002500 */
[----:B------:R-:W-:Y:S02]  /*05e0*/  ELECT P0, URZ, PT ;  /* 0x00000000003f782f */ /* 0x000fe40003800000 */
[----:B------:R-:W-:Y:S01]  /*05f0*/  LEA.HI R4, R4, R45, RZ, 0x7 ;  /* 0x0000002d04047211 */ /* 0x000fe200078f38ff */
[----:B------:R-:W-:Y:S01]  /*0600*/  ULDC UR4, c[0x0][0x150] ;  /* 0x0000540000047ab9 */ /* 0x000fe20000000800 */
[----:B------:R-:W-:Y:S01]  /*0610*/  SHF.R.S32.HI R6, RZ, 0x1f, R5 ;  /* 0x0000001fff067819 */ /* 0x000fe20000011405 */
[----:B------:R-:W-:Y:S01]  /*0620*/  NOP ;  /* 0x0000000000007918 */ /* 0x000fe20000000000 */
[----:B------:R-:W-:Y:S01]  /*0630*/  LOP3.LUT R4, R4, 0xffffff80, RZ, 0xc0, !PT ;  /* 0xffffff8004047812 */ /* 0x000fe200078ec0ff */
[----:B------:R-:W-:Y:S01]  /*0640*/  IMAD.MOV.U32 R19, RZ, RZ, 0x1 ;  /* 0x00000001ff137424 */ /* 0x000fe200078e00ff */
[----:B------:R-:W-:Y:S01]  /*0650*/  LEA.HI R6, R6, R5, RZ, 0x2 ;  /* 0x0000000506067211 */ /* 0x000fe200078f10ff */
[----:B------:R-:W2:Y:S01]  /*0660*/  LDC R12, c[0x0][0x144] ;  /* 0x00005100ff0c7b82 */ /* 0x000ea20000000800 */
[----:B------:R-:W-:Y:S01]  /*0670*/  NOP ;  /* 0x0000000000007918 */ /* 0x000fe20000000000 */
[----:B------:R-:W-:Y:S01]  /*0680*/  IMAD.IADD R8, R45, 0x1, -R4 ;  /* 0x000000012d087824 */ /* 0x000fe200078e0a04 */
[----:B------:R-:W-:Y:S01]  /*0690*/  LOP3.LUT R6, R6, 0x3ffffffc, RZ, 0xc0, !PT ;  /* 0x3ffffffc06067812 */ /* 0x000fe200078ec0ff */
[----:B------:R-:W3:Y:S01]  /*06a0*/  S2R R4, SR_CTAID.Y ;  /* 0x0000000000047919 */ /* 0x000ee20000002600 */
[----:B------:R-:W-:-:S02]  /*06b0*/  ISETP.NE.AND P3, PT, R2, RZ, PT ;  /* 0x000000ff0200720c */ /* 0x000fc40003f65270 */
[----:B------:R-:W-:Y:S01]  /*06c0*/  SHF.R.S32.HI R9, RZ, 0x1f, R8 ;  /* 0x0000001fff097819 */ /* 0x000fe20000011408 */
[----:B------:R-:W-:Y:S01]  /*06d0*/  IMAD.IADD R6, R5, 0x1, -R6 ;  /* 0x0000000105067824 */ /* 0x000fe200078e0a06 */
[----:B------:R-:W4:Y:S02]  /*06e0*/  LDC R14, c[0x0][0x140] ;  /* 0x00005000ff0e7b82 */ /* 0x000f240000000800 */
[----:B------:R-:W-:Y:S02]  /*06f0*/  LEA.HI R9, R9, R8, RZ, 0x3 ;  /* 0x0000000809097211 */ /* 0x000fe400078f18ff */
[----:B0-----:R-:W-:Y:S02]  /*0700*/  ISETP.NE.OR P0, PT, R0, RZ, !P0 ;  /* 0x000000ff0000720c */ /* 0x001fe40004705670 */
[--C-:B------:R-:W-:Y:S02]  /*0710*/  SHF.R.S32.HI R0, RZ, 0x3, R9.reuse ;  /* 0x00000003ff007819 */ /* 0x100fe40000011409 */
[----:B------:R-:W-:-:S02]  /*0720*/  SHF.R.S32.HI R9, RZ, 0x1f, R9 ;  /* 0x0000001fff097819 */ /* 0x000fc40000011409 */
[----:B-1----:R-:W-:Y:S02]  /*0730*/  I2FP.F32.U32 R10, UR8 ;  /* 0x00000008000a7c45 */ /* 0x002fe40008201000 */
[----:B------:R-:W-:-:S03]  /*0740*/  LEA.HI R9, R9, R0, RZ, 0x2 ;  /* 0x0000000009097211 */ /* 0x000fc600078f10ff */
[----:B------:R-:W-:Y:S01]  /*0750*/  FMUL R10, R10, UR4 ;  /* 0x000000040a0a7c20 */ /* 0x000fe20008400000 */
[----:B------:R-:W-:Y:S01]  /*0760*/  LOP3.LUT R9, R9, 0xfffffffc, RZ, 0xc0, !PT ;  /* 0xfffffffc09097812 */ /* 0x000fe200078ec0ff */
[----:B------:R-:W-:Y:S01]  /*0770*/  VOTEU.ALL UP0, P0 ;  /* 0x00000000003f7886 */ /* 0x000fe20000000000 */
[----:B------:R-:W-:Y:S01]  /*0780*/  ULDC UR4, c[0x0][0x154] ;  /* 0x0000550000047ab9 */ /* 0x000fe20000000800 */
[----:B------:R-:W-:Y:S02]  /*0790*/  VOTEU.ALL UP1, P0 ;  /* 0x00000000003f7886 */ /* 0x000fe40000020000 */
[----:B------:R-:W0:Y:S01]  /*07a0*/  F2I.U32.TRUNC.NTZ R10, R10 ;  /* 0x0000000a000a7305 */ /* 0x000e22000020f000 */
[----:B------:R-:W-:Y:S01]  /*07b0*/  IMAD.IADD R9, R0, 0x1, -R9 ;  /* 0x0000000100097824 */ /* 0x000fe200078e0a09 */
[----:B------:R-:W1:Y:S01]  /*07c0*/  @!UP0 S2UR UR7, SR_CgaCtaId ;  /* 0x00000000000789c3 */ /* 0x000e620000008800 */
[----:B------:R-:W-:Y:S01]  /*07d0*/  SHF.R.S32.HI R0, RZ, 0x1f, R3 ;  /* 0x0000001fff007819 */ /* 0x000fe20000011403 */
[----:B------:R-:W-:Y:S01]  /*07e0*/  @!UP0 UMOV UR6, 0x400 ;  /* 0x0000040000068882 */ /* 0x000fe20000000000 */
[----:B------:R-:W-:Y:S01]  /*07f0*/  IMAD R22, R6, 0x4, R9 ;  /* 0x0000000406167824 */ /* 0x000fe200078e0209 */
[----:B---3--:R-:W-:-:S02]  /*0800*/  I2FP.F32.U32 R13, R4 ;  /* 0x00000004000d7245 */ /* 0x008fc40000201000 */
[----:B------:R-:W-:Y:S02]  /*0810*/  LEA.HI R0, R0, R3, RZ, 0x2 ;  /* 0x0000000300007211 */ /* 0x000fe400078f10ff */
[----:B------:R-:W-:Y:S01]  /*0820*/  LEA.HI R6, R22, R22, RZ, 0x1 ;  /* 0x0000001616067211 */ /* 0x000fe200078f08ff */
[----:B------:R-:W-:Y:S01]  /*0830*/  FMUL R13, R13, UR4 ;  /* 0x000000040d0d7c20 */ /* 0x000fe20008400000 */
[----:B------:R-:W3:Y:S01]  /*0840*/  LDC R9, c[0x0][0x148] ;  /* 0x00005200ff097b82 */ /* 0x000ee20000000800 */
[----:B------:R-:W-:Y:S01]  /*0850*/  LOP3.LUT R0, R0, 0xfffffffc, RZ, 0xc0, !PT ;  /* 0xfffffffc00007812 */ /* 0x000fe200078ec0ff */
[----:B------:R-:W-:Y:S01]  /*0860*/  UMOV UR4, 0x20 ;  /* 0x0000002000047882 */ /* 0x000fe20000000000 */
[----:B------:R-:W-:Y:S01]  /*0870*/  LOP3.LUT R11, R6, 0xfffffffe, RZ, 0xc0, !PT ;  /* 0xfffffffe060b7812 */ /* 0x000fe200078ec0ff */
[----:B0-----:R-:W-:Y:S01]  /*0880*/  IMAD.MOV R15, RZ, RZ, -R10 ;  /* 0x000000ffff0f7224 */ /* 0x001fe200078e0a0a */
[----:B------:R-:W0:Y:S01]  /*0890*/  F2I.U32.TRUNC.NTZ R13, R13 ;  /* 0x0000000d000d7305 */ /* 0x000e22000020f000 */
[----:B------:R-:W-:Y:S01]  /*08a0*/  IMAD.IADD R3, R3, 0x1, -R0 ;  /* 0x0000000103037824 */ /* 0x000fe200078e0a00 */
[----:B------:R-:W-:-:S04]  /*08b0*/  @!UP0 UIADD3 UR4, -UR4, 0x100000, URZ ;  /* 0x0010000004048890 */ /* 0x000fc8000fffe13f */
[----:B------:R-:W-:Y:S02]  /*08c0*/  @!UP0 USHF.L.U32 UR5, UR4, 0xb, URZ ;  /* 0x0000000b04058899 */ /* 0x000fe4000800063f */
[----:B------:R-:W-:Y:S01]  /*08d0*/  @!UP0 USHF.L.U32 UR4, UR4, 0x1, URZ ;  /* 0x0000000104048899 */ /* 0x000fe2000800063f */
[----:B--2---:R-:W-:Y:S01]  /*08e0*/  IMAD R6, R12, R15, UR8 ;  /* 0x000000080c067e24 */ /* 0x004fe2000f8e020f */
[----:B----4-:R-:W-:Y:S01]  /*08f0*/  ISETP.EQ.U32.AND P2, PT, R14, 0x1, PT ;  /* 0x000000010e00780c */ /* 0x010fe20003f42070 */
[----:B------:R-:W-:Y:S01]  /*0900*/  IMAD.IADD R11, R22, 0x1, -R11 ;  /* 0x00000001160b7824 */ /* 0x000fe200078e0a0b */
[----:B------:R-:W-:Y:S01]  /*0910*/  ISETP.NE.AND P1, PT, R3, 0x3, PT ;  /* 0x000000030300780c */ /* 0x000fe20003f25270 */
[----:B-1----:R-:W-:-:S03]  /*0920*/  @!UP0 ULEA UR6, UR7, UR6, 0x18 ;  /* 0x0000000607068291 */ /* 0x002fc6000f8ec03f */
[----:B------:R-:W-:Y:S01]  /*0930*/  ISETP.NE.AND P4, PT, R11, R6, PT ;  /* 0x000000060b00720c */ /* 0x000fe20003f85270 */
[----:B------:R-:W-:Y:S01]  /*0940*/  IMAD.SHL.U32 R11, R22, 0x4, RZ ;  /* 0x00000004160b7824 */ /* 0x000fe200078e00ff */
[----:B------:R-:W-:Y:S01]  /*0950*/  VOTEU.ALL UP0, P0 ;  /* 0x00000000003f7886 */ /* 0x000fe20000000000 */
[----:B------:R-:W-:Y:S01]  /*0960*/  LOP3.LUT P0, RZ, R8, 0x7, RZ, 0xc0, !PT ;  /* 0x0000000708ff7812 */ /* 0x000fe2000780c0ff */
[----:B------:R-:W-:Y:S01]  /*0970*/  VIADD R8, R2, 0xffffffff ;  /* 0xffffffff02087836 */ /* 0x000fe20000000000 */
[----:B------:R-:W-:Y:S01]  /*0980*/  ISETP.EQ.OR P1, PT, R3, RZ, !P1 ;  /* 0x000000ff0300720c */ /* 0x000fe20004f22670 */
[----:B0-----:R-:W-:Y:S01]  /*0990*/  IMAD.MOV R24, RZ, RZ, -R13 ;  /* 0x000000ffff187224 */ /* 0x001fe200078e0a0d */
[----:B------:R-:W-:Y:S02]  /*09a0*/  LOP3.LUT R22, R22, 0xc, R11, 0x78, !PT ;  /* 0x0000000c16167812 */ /* 0x000fe400078e780b */
[----:B------:R-:W-:Y:S01]  /*09b0*/  ISETP.EQ.AND P1, PT, R2, RZ, P1 ;  /* 0x000000ff0200720c */ /* 0x000fe20000f22270 */
[----:B---3--:R-:W-:Y:S01]  /*09c0*/  IMAD R11, R9, R24, R4 ;  /* 0x00000018090b7224 */ /* 0x008fe200078e0204 */
[C---:B------:R-:W-:Y:S01]  /*09d0*/  ISETP.LT.U32.AND P0, PT, R22.reuse, 0x2, !P0 ;  /* 0x000000021600780c */ /* 0x040fe20004701070 */
[----:B------:R-:W0:Y:S02]  /*09e0*/  FENCE.VIEW.ASYNC.S ;  /* 0x00000000000073c6 */ /* 0x000e240000000000 */
[----:B0-----:R0:W1:Y:S01]  /*09f0*/  @!UP0 SYNCS.EXCH.64 URZ, [UR6+0x1b0], UR4 ;  /* 0x0001b004063f85b2 */ /* 0x0010620008000100 */
[----:B------:R-:W-:-:S02]  /*0a00*/  @P4 LEA.HI R0, R22, R22, RZ, 0x1 ;  /* 0x0000001616004211 */ /* 0x000fc400078f08ff */
[----:B------:R-:W-:Y:S02]  /*0a10*/  ISETP.GE.U32.AND P6, PT, R8, 0x2, PT ;  /* 0x000000020800780c */ /* 0x000fe40003fc6070 */
[----:B------:R-:W-:Y:S02]  /*0a20*/  @P4 SHF.R.S32.HI R0, RZ, 0x1, R0 ;  /* 0x00000001ff004819 */ /* 0x000fe40000011400 */
[----:B------:R-:W-:Y:S02]  /*0a30*/  SEL R18, RZ, 0x1, !P1 ;  /* 0x00000001ff127807 */ /* 0x000fe40004800000 */
[----:B------:R-:W-:Y:S02]  /*0a40*/  @P4 ISETP.NE.AND P5, PT, R0, R11, PT ;  /* 0x0000000b0000420c */ /* 0x000fe40003fa5270 */
[----:B------:R-:W-:Y:S02]  /*0a50*/  SEL R0, RZ, 0x1, !P0 ;  /* 0x00000001ff007807 */ /* 0x000fe40004000000 */
[----:B------:R-:W-:-:S02]  /*0a60*/  @P4 SEL R19, RZ, 0x1, P5 ;  /* 0x00000001ff134807 */ /* 0x000fc40002800000 */
[----:B------:R-:W-:Y:S01]  /*0a70*/  SEL R18, R18, 0x2, P6 ;  /* 0x0000000212127807 */ /* 0x000fe20003000000 */
[----:B------:R0:W2:Y:S01]  /*0a80*/  @!UP1 SYNCS.EXCH.64 URZ, [UR6+0x1b8], UR4 ;  /* 0x0001b804063f95b2 */ /* 0x0000a20008000100 */
[----:B------:R-:W-:Y:S01]  /*0a90*/  LOP3.LUT R19, R19, R0, RZ, 0xc0, !PT ;  /* 0x0000000013137212 */ /* 0x000fe200078ec0ff */
[----:B------:R-:W-:Y:S01]  /*0aa0*/  NOP ;  /* 0x0000000000007918 */ /* 0x000fe20000000000 */
[----:B------:R-:W-:Y:S01]  /*0ab0*/  LOP3.LUT R0, R45, 0x7f, RZ, 0xc0, !PT ;  /* 0x0000007f2d007812 */ /* 0x000fe200078ec0ff */
[----:B------:R-:W-:Y:S06]  /*0ac0*/  @!P2 BRA `(.L_x_4) ;  /* 0x000000000008a947 */ /* 0x000fec0003800000 */
[----:B-12---:R-:W-:Y:S01]  /*0ad0*/  UCGABAR_ARV ;  /* 0x00000000000079c7 */ /* 0x006fe20008000000 */
[----:B------:R-:W-:Y:S05]  /*0ae0*/  BRA `(.L_x_5) ;  /* 0x0000000000047947 */ /* 0x000fea0003800000 */
.L_x_4:
[----:B-12---:R-:W-:Y:S01]  /*0af0*/  NOP ;  /* 0x0000000000007918 */ /* 0x006fe20000000000 */
.L_x_5:
[----:B------:R-:W1:Y:S01]  /*0b00*/  LDC R16, c[0x0][0x65c] ;  /* 0x00019700ff107b82 */ /* 0x000e620000000800 */
[----:B------:R-:W-:Y:S02]  /*0b10*/  IMAD.U32 R10, RZ, RZ, UR8 ;  /* 0x00000008ff0a7e24 */ /* 0x000fe4000f8e00ff */
[----:B------:R-:W-:Y:S01]  /*0b20*/  IMAD.MOV.U32 R11, RZ, RZ, RZ ;  /* 0x000000ffff0b7224 */ /* 0x000fe200078e00ff */
[----:B-1----:R-:W-:-:S04]  /*0b30*/  ISETP.NE.AND P1, PT, R16, 0x1, PT ;  /* 0x000000011000780c */ /* 0x002fc80003f25270 */
[----:B------:R-:W-:-:S09]  /*0b40*/  P2R R2, PR, RZ, 0x2 ;  /* 0x00000002ff027803 */ /* 0x000fd20000000000 */
[----:B------:R-:W1:Y:S01]  /*0b50*/  @P1 LDC R13, c[0x0][0x10] ;  /* 0x00000400ff0d1b82 */ /* 0x000e620000000800 */
[----:B------:R-:W-:Y:S02]  /*0b60*/  @P1 IMAD.MOV.U32 R5, RZ, RZ, RZ ;  /* 0x000000ffff051224 */ /* 0x000fe400078e00ff */
[----:B------:R-:W-:-:S05]  /*0b70*/  @P1 IMAD.MOV.U32 R17, RZ, RZ, RZ ;  /* 0x000000ffff111224 */ /* 0x000fca00078e00ff */
[----:B------:R-:W2:Y:S01]  /*0b80*/  @!P1 LDC R15, c[0x0][0xc] ;  /* 0x00000300ff0f9b82 */ /* 0x000ea20000000800 */
[----:B0-----:R-:W-:Y:S01]  /*0b90*/  ULDC UR4, c[0x0][0xc] ;  /* 0x0000030000047ab9 */ /* 0x001fe20000000800 */
[----:B------:R-:W-:Y:S01]  /*0ba0*/  ULDC UR5, c[0x0][0x10] ;  /* 0x0000040000057ab9 */ /* 0x000fe20000000800 */
[----:B------:R-:W-:Y:S01]  /*0bb0*/  ULDC UR6, c[0x0][0x14] ;  /* 0x0000050000067ab9 */ /* 0x000fe20000000800 */
[----:B------:R-:W-:-:S04]  /*0bc0*/  UIMAD.WIDE.U32 UR4, UR4, UR5, URZ ;  /* 0x00000005040472a5 */ /* 0x000fc8000f8e003f */
[----:B------:R-:W-:Y:S02]  /*0bd0*/  UIMAD.WIDE.U32 UR36, UR4, UR6, URZ ;  /* 0x00000006042472a5 */ /* 0x000fe4000f8e003f */
[----:B------:R-:W-:-:S04]  /*0be0*/  UIMAD UR42, UR5, UR6, URZ ;  /* 0x00000006052a72a4 */ /* 0x000fc8000f8e023f */
[----:B------:R-:W-:Y:S01]  /*0bf0*/  UIADD3 UR42, UR37, UR42, URZ ;  /* 0x0000002a252a7290 */ /* 0x000fe2000fffe03f */
[----:B-1----:R-:W-:-:S04]  /*0c00*/  @P1 IMAD.WIDE.U32 R12, R13, UR8, R4 ;  /* 0x000000080d0c1c25 */ /* 0x002fc8000f8e0004 */
[----:B------:R-:W-:Y:S02]  /*0c10*/  @P1 IMAD.MOV.U32 R2, RZ, RZ, R12 ;  /* 0x000000ffff021224 */ /* 0x000fe400078e000c */
[----:B------:R-:W-:Y:S02]  /*0c20*/  @P1 IMAD.IADD R17, R13, 0x1, R17 ;  /* 0x000000010d111824 */ /* 0x000fe400078e0211 */
[----:B--2---:R-:W-:-:S04]  /*0c30*/  @!P1 IMAD.WIDE.U32 R10, R4, R15, R10 ;  /* 0x0000000f040a9225 */ /* 0x004fc800078e000a */
[----:B------:R-:W-:Y:S02]  /*0c40*/  @!P1 IMAD.MOV.U32 R2, RZ, RZ, R10 ;  /* 0x000000ffff029224 */ /* 0x000fe400078e000a */
[----:B------:R-:W-:Y:S01]  /*0c50*/  @!P1 IMAD.MOV.U32 R17, RZ, RZ, R11 ;  /* 0x000000ffff119224 */ /* 0x000fe200078e000b */
[----:B------:R-:W-:Y:S06]  /*0c60*/  @!P2 BRA `(.L_x_6) ;  /* 0x00000000000ca947 */ /* 0x000fec0003800000 */
[----:B------:R-:W-:Y:S01]  /*0c70*/  UCGABAR_WAIT ;  /* 0x0000000000007dc7 */ /* 0x000fe20008000000 */
[----:B------:R-:W-:Y:S01]  /*0c80*/  CCTL.IVALL ;  /* 0x00000000ff00798f */ /* 0x000fe20002000000 */
[----:B------:R-:W-:Y:S05]  /*0c90*/  BRA `(.L_x_7) ;  /* 0x0000000000047947 */ /* 0x000fea0003800000 */
.L_x_6:
[----:B------:R-:W-:Y:S06]  /*0ca0*/  BAR.SYNC.DEFER_BLOCKING 0x0 ;  /* 0x0000000000007b1d */ /* 0x000fec0000010000 */
.L_x_7:
[----:B------:R-:W-:Y:S05]  /*0cb0*/  @!P3 BRA `(.L_x_8) ;  /* 0x000000300044b947 */ /* 0x000fea0003800000 */
[----:B------:R-:W-:-:S13]  /*0cc0*/  ISETP.GT.U32.AND P0, PT, R8, 0x1, PT ;  /* 0x000000010800780c */ /* 0x000fda0003f04070 */
[----:B------:R-:W-:Y:S05]  /*0cd0*/  @P0 EXIT ;  /* 0x000000000000094d */ /* 0x000fea0003800000 */
[----:B------:R-:W-:Y:S01]  /*0ce0*/  ULDC.64 UR4, c[0x0][0x650] ;  /* 0x0001940000047ab9 */ /* 0x000fe20000000a00 */
[----:B------:R-:W-:Y:S01]  /*0cf0*/  PRMT R3, RZ, 0x7610, R3 ;  /* 0x00007610ff037816 */ /* 0x000fe20000000003 */
[----:B------:R-:W-:Y:S01]  /*0d00*/  IMAD.MOV.U32 R49, RZ, RZ, -0x1 ;  /* 0xffffffffff317424 */ /* 0x000fe200078e00ff */
[----:B------:R-:W-:Y:S01]  /*0d10*/  ISETP.GE.U32.AND P0, PT, R2, UR4, PT ;  /* 0x0000000402007c0c */ /* 0x000fe2000bf06070 */
[----:B------:R-:W-:Y:S02]  /*0d20*/  IMAD.MOV.U32 R48, RZ, RZ, -0x1 ;  /* 0xffffffffff307424 */ /* 0x000fe400078e00ff */
[----:B------:R-:W-:Y:S01]  /*0d30*/  IMAD.MOV.U32 R23, RZ, RZ, -0x1 ;  /* 0xffffffffff177424 */ /* 0x000fe200078e00ff */
[----:B------:R-:W-:-:S13]  /*0d40*/  ISETP.GE.U32.AND.EX P0, PT, R17, UR5, PT, P0 ;  /* 0x0000000511007c0c */ /* 0x000fda000bf06100 */
[----:B------:R-:W-:Y:S05]  /*0d50*/  @P0 BRA `(.L_x_9) ;  /* 0x0000000400300947 */ /* 0x000fea0003800000 */
[----:B------:R-:W0:Y:S01]  /*0d60*/  LDC.64 R26, c[0x0][0x628] ;  /* 0x00018a00ff1a7b82 */ /* 0x000e220000000a00 */
[----:B------:R-:W-:Y:S02]  /*0d70*/  IMAD.MOV.U32 R10, RZ, RZ, R2 ;  /* 0x000000ffff0a7224 */ /* 0x000fe400078e0002 */
[----:B------:R-:W-:-:S05]  /*0d80*/  IMAD.MOV.U32 R11, RZ, RZ, R17 ;  /* 0x000000ffff0b7224 */ /* 0x000fca00078e0011 */
[----:B------:R-:W1:Y:S08]  /*0d90*/  LDC R8, c[0x0][0x630] ;  /* 0x00018c00ff087b82 */ /* 0x000e700000000800 */
[----:B------:R-:W2:Y:S01]  /*0da0*/  LDC.64 R28, c[0x0][0x620] ;  /* 0x00018800ff1c7b82 */ /* 0x000ea20000000a00 */
[----:B0-----:R-:W-:-:S04]  /*0db0*/  ISETP.NE.U32.AND P0, PT, R26, RZ, PT ;  /* 0x000000ff1a00720c */ /* 0x001fc80003f05070 */
[----:B------:R-:W-:-:S13]  /*0dc0*/  ISETP.NE.AND.EX P0, PT, R27, RZ, PT, P0 ;  /* 0x000000ff1b00720c */ /* 0x000fda0003f05300 */
[----:B-12---:R-:W-:Y:S05]  /*0dd0*/  @!P0 BRA `(.L_x_10) ;  /* 0x0000000000288947 */ /* 0x006fea0003800000 */
[----:B------:R-:W0:Y:S02]  /*0de0*/  LDC R3, c[0x0][0x634] ;  /* 0x00018d00ff037b82 */ /* 0x000e240000000800 */
[----:B0-----:R-:W-:-:S05]  /*0df0*/  IADD3 R3, P0, R2, R3, RZ ;  /* 0x0000000302037210 */ /* 0x001fca0007f1e0ff */
[----:B------:R-:W-:-:S04]  /*0e00*/  IMAD.X R21, RZ, RZ, R17, P0 ;  /* 0x000000ffff157224 */ /* 0x000fc800000e0611 */
[----:B------:R-:W-:-:S04]  /*0e10*/  IMAD.WIDE.U32 R10, R21, R26, RZ ;  /* 0x0000001a150a7225 */ /* 0x000fc800078e00ff */
[----:B------:R-:W-:-:S04]  /*0e20*/  IMAD.WIDE.U32 R12, P0, R3, R27, R10 ;  /* 0x0000001b030c7225 */ /* 0x000fc8000780000a */
[----:B------:R-:W-:-:S04]  /*0e30*/  IMAD.WIDE.U32 R10, R3, R26, RZ ;  /* 0x0000001a030a7225 */ /* 0x000fc800078e00ff */
[----:B------:R-:W-:Y:S01]  /*0e40*/  IMAD.X R15, RZ, RZ, RZ, P0 ;  /* 0x000000ffff0f7224 */ /* 0x000fe200000e06ff */
[----:B------:R-:W-:Y:S01]  /*0e50*/  IADD3 RZ, P0, R11, R12, RZ ;  /* 0x0000000c0bff7210 */ /* 0x000fe20007f1e0ff */
[----:B------:R-:W-:-:S04]  /*0e60*/  IMAD.MOV.U32 R14, RZ, RZ, R13 ;  /* 0x000000ffff0e7224 */ /* 0x000fc800078e000d */
[----:B------:R-:W-:-:S08]  /*0e70*/  IMAD.WIDE.U32.X R10, R21, R27, R14, P0 ;  /* 0x0000001b150a7225 */ /* 0x000fd000000e040e */
.L_x_10:
[-CC-:B------:R-:W-:Y:S01]  /*0e80*/  SHF.R.U64 R27, R10, R8.reuse, R11.reuse ;  /* 0x000000080a1b7219 */ /* 0x180fe2000000120b */
[----:B------:R-:W0:Y:S01]  /*0e90*/  LDC.64 R32, c[0x0][0x640] ;  /* 0x00019000ff207b82 */ /* 0x000e220000000a00 */
[----:B------:R-:W-:Y:S01]  /*0ea0*/  SHF.R.U32.HI R3, RZ, R8, R11 ;  /* 0x00000008ff037219 */ /* 0x000fe2000001160b */
[----:B------:R-:W-:Y:S01]  /*0eb0*/  IMAD R31, R9, R24, R4 ;  /* 0x00000018091f7224 */ /* 0x000fe200078e0204 */
[----:B------:R-:W-:Y:S01]  /*0ec0*/  IADD3 R5, P0, RZ, -R27, RZ ;  /* 0x8000001bff057210 */ /* 0x000fe20007f1e0ff */
[----:B------:R-:W-:-:S04]  /*0ed0*/  IMAD.MOV.U32 R23, RZ, RZ, 0x1 ;  /* 0x00000001ff177424 */ /* 0x000fc800078e00ff */
[----:B------:R-:W1:Y:S01]  /*0ee0*/  LDC R12, c[0x0][0x618] ;  /* 0x00018600ff0c7b82 */ /* 0x000e620000000800 */
[----:B------:R-:W-:-:S04]  /*0ef0*/  IMAD.X R3, RZ, RZ, ~R3, P0 ;  /* 0x000000ffff037224 */ /* 0x000fc800000e0e03 */
[-C--:B------:R-:W-:Y:S02]  /*0f00*/  IMAD R8, R3, R28.reuse, RZ ;  /* 0x0000001c03087224 */ /* 0x080fe400078e02ff */
[----:B------:R-:W-:Y:S01]  /*0f10*/  IMAD.MOV.U32 R3, RZ, RZ, R17 ;  /* 0x000000ffff037224 */ /* 0x000fe200078e0011 */
[----:B------:R-:W2:Y:S01]  /*0f20*/  LDC R20, c[0x0][0x608] ;  /* 0x00018200ff147b82 */ /* 0x000ea20000000800 */
[----:B------:R-:W-:-:S04]  /*0f30*/  IMAD.WIDE.U32 R10, R5, R28, R2 ;  /* 0x0000001c050a7225 */ /* 0x000fc800078e0002 */
[----:B------:R-:W-:-:S03]  /*0f40*/  IMAD R5, R5, R29, R8 ;  /* 0x0000001d05057224 */ /* 0x000fc600078e0208 */
[----:B------:R-:W3:Y:S01]  /*0f50*/  LDC R30, c[0x0][0x658] ;  /* 0x00019600ff1e7b82 */ /* 0x000ee20000000800 */
[----:B0-----:R-:W-:Y:S01]  /*0f60*/  ISETP.NE.U32.AND P0, PT, R32, RZ, PT ;  /* 0x000000ff2000720c */ /* 0x001fe20003f05070 */
[----:B------:R-:W-:Y:S02]  /*0f70*/  IMAD.MOV.U32 R3, RZ, RZ, -0x1 ;  /* 0xffffffffff037424 */ /* 0x000fe400078e00ff */
[----:B------:R-:W-:Y:S01]  /*0f80*/  IMAD.IADD R5, R11, 0x1, R5 ;  /* 0x000000010b057824 */ /* 0x000fe200078e0205 */
[----:B------:R-:W-:-:S03]  /*0f90*/  ISETP.NE.AND.EX P0, PT, R33, RZ, PT, P0 ;  /* 0x000000ff2100720c */ /* 0x000fc60003f05300 */
[----:B------:R-:W0:Y:S01]  /*0fa0*/  LDC R26, c[0x0][0x600] ;  /* 0x00018000ff1a7b82 */ /* 0x000e220000000800 */
[-CC-:B-1----:R-:W-:Y:S02]  /*0fb0*/  SHF.R.U64 R14, R10, R12.reuse, R5.reuse ;  /* 0x0000000c0a0e7219 */ /* 0x182fe40000001205 */
[----:B------:R-:W-:-:S05]  /*0fc0*/  SHF.R.U32.HI R5, RZ, R12, R5 ;  /* 0x0000000cff057219 */ /* 0x000fca0000011605 */
[----:B------:R-:W1:Y:S01]  /*0fd0*/  LDC R15, c[0x0][0x648] ;  /* 0x00019200ff0f7b82 */ /* 0x000e620000000800 */
[-CC-:B--2---:R-:W-:Y:S02]  /*0fe0*/  SHF.R.U64 R29, R14, R20.reuse, R5.reuse ;  /* 0x000000140e1d7219 */ /* 0x184fe40000001205 */
[----:B------:R-:W-:-:S05]  /*0ff0*/  SHF.R.U32.HI R5, RZ, R20, R5 ;  /* 0x00000014ff057219 */ /* 0x000fca0000011605 */
[----:B------:R-:W2:Y:S01]  /*1000*/  LDC R21, c[0x0][0x638] ;  /* 0x00018e00ff157b82 */ /* 0x000ea20000000800 */
[-CC-:B---3--:R-:W-:Y:S02]  /*1010*/  SHF.R.U64 R20, R29, R30.reuse, R5.reuse ;  /* 0x0000001e1d147219 */ /* 0x188fe40000001205 */
[-C--:B------:R-:W-:Y:S02]  /*1020*/  SHF.L.U32 R3, R3, R30.reuse, RZ ;  /* 0x0000001e03037219 */ /* 0x080fe400000006ff */
[----:B------:R-:W-:Y:S01]  /*1030*/  SHF.R.U32.HI R5, RZ, R30, R5 ;  /* 0x0000001eff057219 */ /* 0x000fe20000011605 */
[----:B------:R-:W-:Y:S01]  /*1040*/  IMAD.MOV.U32 R4, RZ, RZ, R20 ;  /* 0x000000ffff047224 */ /* 0x000fe200078e0014 */
[----:B------:R-:W-:Y:S01]  /*1050*/  LOP3.LUT R12, RZ, R3, RZ, 0x33, !PT ;  /* 0x00000003ff0c7212 */ /* 0x000fe200078e33ff */
[----:B------:R-:W3:Y:S01]  /*1060*/  LDC R25, c[0x0][0x610] ;  /* 0x00018400ff197b82 */ /* 0x000ee20000000800 */
[----:B------:R-:W-:Y:S05]  /*1070*/  @!P0 BRA `(.L_x_11) ;  /* 0x0000000000288947 */ /* 0x000fea0003800000 */
[----:B------:R-:W4:Y:S02]  /*1080*/  LDC R3, c[0x0][0x64c] ;  /* 0x00019300ff037b82 */ /* 0x000f240000000800 */
[----:B----4-:R-:W-:-:S05]  /*1090*/  IADD3 R3, P0, R20, R3, RZ ;  /* 0x0000000314037210 */ /* 0x010fca0007f1e0ff */
        /* <DEDUP_REMOVED lines=8> */
.L_x_11:
[----:B-1----:R-:W-:Y:S01]  /*1120*/  SHF.R.U64 R4, R4, R15, R5 ;  /* 0x0000000f04047219 */ /* 0x002fe20000001205 */
[----:B0-----:R-:W-:Y:S01]  /*1130*/  VIADD R5, R26, 0xffffffff ;  /* 0xffffffff1a057836 */ /* 0x001fe20000000000 */
[----:B------:R-:W-:Y:S01]  /*1140*/  SHF.L.U32 R3, R23, R30, RZ ;  /* 0x0000001e17037219 */ /* 0x000fe200000006ff */
[----:B------:R-:W-:Y:S01]  /*1150*/  IMAD.MOV.U32 R23, RZ, RZ, R27 ;  /* 0x000000ffff177224 */ /* 0x000fe200078e001b */
[----:B------:R-:W-:Y:S01]  /*1160*/  LOP3.LUT R12, R29, R12, RZ, 0xc0, !PT ;  /* 0x0000000c1d0c7212 */ /* 0x000fe200078ec0ff */
[----:B------:R-:W-:Y:S01]  /*1170*/  IMAD.MOV R8, RZ, RZ, -R4 ;  /* 0x000000ffff087224 */ /* 0x000fe200078e0a04 */
[----:B------:R-:W-:Y:S02]  /*1180*/  SEL R6, R6, R31, !P1 ;  /* 0x0000001f06067207 */ /* 0x000fe40004800000 */
[----:B------:R-:W-:Y:S01]  /*1190*/  LOP3.LUT R5, R14, R5, RZ, 0xc0, !PT ;  /* 0x000000050e057212 */ /* 0x000fe200078ec0ff */
[----:B------:R-:W-:Y:S02]  /*11a0*/  IMAD R9, R3, R4, R12 ;  /* 0x0000000403097224 */ /* 0x000fe400078e020c */
[----:B--2---:R-:W-:-:S02]  /*11b0*/  IMAD R3, R8, R21, R20 ;  /* 0x0000001508037224 */ /* 0x004fc400078e0214 */
[----:B---3--:R-:W-:Y:S02]  /*11c0*/  IMAD R6, R9, R25, R6 ;  /* 0x0000001909067224 */ /* 0x008fe400078e0206 */
[----:B------:R-:W-:Y:S02]  /*11d0*/  IMAD R49, R3, R26, R5 ;  /* 0x0000001a03317224 */ /* 0x000fe400078e0205 */
[----:B------:R-:W-:-:S03]  /*11e0*/  IMAD.MOV.U32 R4, RZ, RZ, 0x1 ;  /* 0x00000001ff047424 */ /* 0x000fc600078e00ff */
[----:B------:R-:W-:Y:S02]  /*11f0*/  SEL R48, R49, R6, !P1 ;  /* 0x0000000631307207 */ /* 0x000fe40004800000 */
[----:B------:R-:W-:Y:S02]  /*1200*/  PRMT R3, R4, 0x7610, R3 ;  /* 0x0000761004037816 */ /* 0x000fe40000000003 */
[----:B------:R-:W-:-:S07]  /*1210*/  SEL R49, R6, R49, !P1 ;  /* 0x0000003106317207 */ /* 0x000fce0004800000 */
.L_x_9:
[----:B------:R-:W-:-:S08]  /*1220*/  NOP ;  /* 0x0000000000007918 */ /* 0x000fd00000000000 */
[----:B------:R-:W0:Y:S02]  /*1230*/  USETMAXREG.TRY_ALLOC.CTAPOOL UP0, 0xe8 ;  /* 0x000000e8000079c8 */ /* 0x000e240008000600 */
[----:B0-----:R-:W-:-:S13]  /*1240*/  PLOP3.LUT P0, PT, PT, PT, UP0, 0x80, 0x0 ;  /* 0x000000000000781c */ /* 0x001fda0003f0f008 */
[----:B------:R-:W-:Y:S05]  /*1250*/  @!P0 BRA `(.L_x_9) ;  /* 0xfffffffc00f08947 */ /* 0x000fea000383ffff */
[----:B------:R-:W-:Y:S01]  /*1260*/  ULDC.64 UR4, c[0x0][0x598] ;  /* 0x0001660000047ab9 */ /* 0x000fe20000000a00 */
[----:B------:R-:W-:Y:S01]  /*1270*/  ULDC.64 UR38, c[0x0][0x208] ;  /* 0x0000820000267ab9 */ /* 0x000fe20000000a00 */
[----:B------:R-:W-:-:S04]  /*1280*/  ISETP.NE.U32.AND P0, PT, RZ, UR4, PT ;  /* 0x00000004ff007c0c */ /* 0x000fc8000bf05070 */
[----:B------:R-:W-:-:S13]  /*1290*/  ISETP.NE.AND.EX P0, PT, RZ, UR5, PT, P0 ;  /* 0x00000005ff007c0c */ /* 0x000fda000bf05300 */
[----:B------:R-:W-:Y:S05]  /*12a0*/  @!P0 BRA `(.L_x_12) ;  /* 0x00000000001c8947 */ /* 0x000fea0003800000 */
[----:B------:R-:W0:Y:S02]  /*12b0*/  LDC.64 R4, c[0x0][0x598] ;  /* 0x00016600ff047b82 */ /* 0x000e240000000a00 */
[----:B0-----:R-:W2:Y:S02]  /*12c0*/  LDG.E.64 R4, desc[UR38][R4.64] ;  /* 0x0000002604047981 */ /* 0x001ea4000c1e1b00 */
[----:B--2---:R-:W-:-:S04]  /*12d0*/  ISETP.NE.U32.AND P0, PT, R4, RZ, PT ;  /* 0x000000ff0400720c */ /* 0x004fc80003f05070 */
[----:B------:R-:W-:-:S13]  /*12e0*/  ISETP.NE.AND.EX P0, PT, R5, RZ, PT, P0 ;  /* 0x000000ff0500720c */ /* 0x000fda0003f05300 */
[----:B------:R-:W-:Y:S05]  /*12f0*/  @!P0 BRA `(.L_x_12) ;  /* 0x0000000000088947 */ /* 0x000fea0003800000 */
[----:B------:R0:W5:Y:S01]  /*1300*/  LD.E R42, desc[UR38][R4.64] ;  /* 0x00000026042a7980 */ /* 0x000162000c101900 */
[----:B------:R-:W-:Y:S05]  /*1310*/  BRA `(.L_x_13) ;  /* 0x0000000000247947 */ /* 0x000fea0003800000 */
.L_x_12:
[----:B------:R-:W-:Y:S02]  /*1320*/  ULDC.64 UR4, c[0x0][0x588] ;  /* 0x0001620000047ab9 */ /* 0x000fe40000000a00 */
[----:B------:R-:W-:-:S04]  /*1330*/  ISETP.NE.U32.AND P0, PT, RZ, UR4, PT ;  /* 0x00000004ff007c0c */ /* 0x000fc8000bf05070 */
[----:B------:R-:W-:-:S13]  /*1340*/  ISETP.NE.AND.EX P0, PT, RZ, UR5, PT, P0 ;  /* 0x00000005ff007c0c */ /* 0x000fda000bf05300 */
[----:B------:R-:W-:Y:S05]  /*1350*/  @!P0 BRA `(.L_x_14) ;  /* 0x00000000000c8947 */ /* 0x000fea0003800000 */
[----:B------:R-:W0:Y:S02]  /*1360*/  LDC.64 R42, c[0x0][0x588] ;  /* 0x00016200ff2a7b82 */ /* 0x000e240000000a00 */
[----:B0-----:R1:W5:Y:S01]  /*1370*/  LDG.E R42, desc[UR38][R42.64] ;  /* 0x000000262a2a7981 */ /* 0x001362000c1e1900 */
[----:B------:R-:W-:Y:S05]  /*1380*/  BRA `(.L_x_13) ;  /* 0x0000000000087947 */ /* 0x000fea0003800000 */
.L_x_14:
[----:B------:R-:W-:Y:S02]  /*1390*/  ULDC UR4, c[0x0][0x580] ;  /* 0x0001600000047ab9 */ /* 0x000fe40000000800 */
[----:B------:R-:W-:-:S07]  /*13a0*/  IMAD.U32 R42, RZ, RZ, UR4 ;  /* 0x00000004ff2a7e24 */ /* 0x000fce000f8e00ff */
.L_x_13:
[----:B------:R-:W-:Y:S02]  /*13b0*/  ULDC.64 UR4, c[0x0][0x5a0] ;  /* 0x0001680000047ab9 */ /* 0x000fe40000000a00 */
[----:B------:R-:W-:-:S04]  /*13c0*/  ISETP.NE.U32.AND P0, PT, RZ, UR4, PT ;  /* 0x00000004ff007c0c */ /* 0x000fc8000bf05070 */
[----:B------:R-:W-:-:S13]  /*13d0*/  ISETP.NE.AND.EX P0, PT, RZ, UR5, PT, P0 ;  /* 0x00000005ff007c0c */ /* 0x000fda000bf05300 */
[----:B------:R-:W-:Y:S05]  /*13e0*/  @!P0 BRA `(.L_x_15) ;  /* 0x00000000001c8947 */ /* 0x000fea0003800000 */
[----:B0-----:R-:W0:Y:S02]  /*13f0*/  LDC.64 R4, c[0x0][0x5a0] ;  /* 0x00016800ff047b82 */ /* 0x001e240000000a00 */
[----:B0-----:R-:W2:Y:S02]  /*1400*/  LDG.E.64 R4, desc[UR38][R4.64] ;  /* 0x0000002604047981 */ /* 0x001ea4000c1e1b00 */
[----:B--2---:R-:W-:-:S04]  /*1410*/  ISETP.NE.U32.AND P0, PT, R4, RZ, PT ;  /* 0x000000ff0400720c */ /* 0x004fc80003f05070 */
[----:B------:R-:W-:-:S13]  /*1420*/  ISETP.NE.AND.EX P0, PT, R5, RZ, PT, P0 ;  /* 0x000000ff0500720c */ /* 0x000fda0003f05300 */
[----:B------:R-:W-:Y:S05]  /*1430*/  @!P0 BRA `(.L_x_15) ;  /* 0x0000000000088947 */ /* 0x000fea0003800000 */
[----:B-1----:R0:W5:Y:S01]  /*1440*/  LD.E R43, desc[UR38][R4.64] ;  /* 0x00000026042b7980 */ /* 0x002162000c101900 */
[----:B------:R-:W-:Y:S05]  /*1450*/  BRA `(.L_x_16) ;  /* 0x0000000000247947 */ /* 0x000fea0003800000 */
.L_x_15:
[----:B------:R-:W-:Y:S02]  /*1460*/  ULDC.64 UR4, c[0x0][0x590] ;  /* 0x0001640000047ab9 */ /* 0x000fe40000000a00 */
[----:B------:R-:W-:-:S04]  /*1470*/  ISETP.NE.U32.AND P0, PT, RZ, UR4, PT ;  /* 0x00000004ff007c0c */ /* 0x000fc8000bf05070 */
[----:B------:R-:W-:-:S13]  /*1480*/  ISETP.NE.AND.EX P0, PT, RZ, UR5, PT, P0 ;  /* 0x00000005ff007c0c */ /* 0x000fda000bf05300 */
[----:B------:R-:W-:Y:S05]  /*1490*/  @!P0 BRA `(.L_x_17) ;  /* 0x00000000000c8947 */ /* 0x000fea0003800000 */
[----:B0-----:R-:W1:Y:S02]  /*14a0*/  LDC.64 R4, c[0x0][0x590] ;  /* 0x00016400ff047b82 */ /* 0x001e640000000a00 */
[----:B-1----:R1:W5:Y:S01]  /*14b0*/  LDG.E R43, desc[UR38][R4.64] ;  /* 0x00000026042b7981 */ /* 0x002362000c1e1900 */
[----:B------:R-:W-:Y:S05]  /*14c0*/  BRA `(.L_x_16) ;  /* 0x0000000000087947 */ /* 0x000fea0003800000 */
.L_x_17:
[----:B------:R-:W-:Y:S02]  /*14d0*/  ULDC UR4, c[0x0][0x584] ;  /* 0x0001610000047ab9 */ /* 0x000fe40000000800 */
[----:B-1----:R-:W-:-:S07]  /*14e0*/  IMAD.U32 R43, RZ, RZ, UR4 ;  /* 0x00000004ff2b7e24 */ /* 0x002fce000f8e00ff */
.L_x_16:
[----:B------:R-:W-:-:S13]  /*14f0*/  LOP3.LUT P0, RZ, R3, 0xff, RZ, 0xc0, !PT ;  /* 0x000000ff03ff7812 */ /* 0x000fda000780c0ff */
[----:B------:R-:W-:Y:S05]  /*1500*/  @!P0 EXIT ;  /* 0x000000000000894d */ /* 0x000fea0003800000 */
[----:B------:R-:W-:Y:S01]  /*1510*/  ULDC.64 UR6, c[0x0][0x288] ;  /* 0x0000a20000067ab9 */ /* 0x000fe20000000a00 */
[----:B------:R-:W-:Y:S01]  /*1520*/  SHF.R.U32.HI R3, RZ, 0x2, R45 ;  /* 0x00000002ff037819 */ /* 0x000fe2000001162d */
[----:B------:R-:W-:Y:S01]  /*1530*/  UIADD3 UR4, UR7, 0xf, URZ ;  /* 0x0000000f07047890 */ /* 0x000fe2000fffe03f */
[----:B------:R-:W-:Y:S01]  /*1540*/  SHF.R.U32.HI R0, RZ, 0x1, R0 ;  /* 0x00000001ff007819 */ /* 0x000fe20000011600 */
[----:B01----:R-:W-:Y:S01]  /*1550*/  IMAD.U32 R5, RZ, RZ, UR6 ;  /* 0x00000006ff057e24 */ /* 0x003fe2000f8e00ff */
[----:B------:R-:W-:Y:S01]  /*1560*/  LOP3.LUT R7, R7, 0x1, RZ, 0xc0, !PT ;  /* 0x0000000107077812 */ /* 0x000fe200078ec0ff */
[----:B------:R-:W-:Y:S01]  /*1570*/  USHF.R.S32.HI UR5, URZ, 0x1f, UR4 ;  /* 0x0000001f3f057899 */ /* 0x000fe20008011404 */
[----:B------:R-:W-:Y:S01]  /*1580*/  LOP3.LUT R3, R3, 0x7, RZ, 0xc0, !PT ;  /* 0x0000000703037812 */ /* 0x000fe200078ec0ff */
[----:B------:R-:W-:Y:S01]  /*1590*/  IMAD.MOV.U32 R41, RZ, RZ, RZ ;  /* 0x000000ffff297224 */ /* 0x000fe200078e00ff */
[----:B------:R-:W-:Y:S01]  /*15a0*/  LOP3.LUT R0, R0, 0x30, RZ, 0xc0, !PT ;  /* 0x0000003000007812 */ /* 0x000fe200078ec0ff */
[----:B------:R-:W-:Y:S01]  /*15b0*/  ULEA.HI UR5, UR5, UR4, URZ, 0x4 ;  /* 0x0000000405057291 */ /* 0x000fe2000f8f203f */
[----:B------:R-:W-:Y:S01]  /*15c0*/  IMAD.SHL.U32 R40, R7, 0x40, RZ ;  /* 0x0000004007287824 */ /* 0x000fe200078e00ff */
[C---:B------:R-:W-:Y:S01]  /*15d0*/  LOP3.LUT R44, R45.reuse, 0x3, RZ, 0xc0, !PT ;  /* 0x000000032d2c7812 */ /* 0x040fe200078ec0ff */
[----:B------:R-:W-:Y:S01]  /*15e0*/  ULDC UR4, c[0x0][0x284] ;  /* 0x0000a10000047ab9 */ /* 0x000fe20000000800 */
[----:B------:R-:W-:Y:S01]  /*15f0*/  USHF.R.S32.HI UR43, URZ, 0x4, UR5 ;  /* 0x000000043f2b7899 */ /* 0x000fe20008011405 */
[-CC-:B------:R-:W-:Y:S01]  /*1600*/  IADD3 R4, RZ, -R0.reuse, -R3.reuse ;  /* 0x80000000ff047210 */ /* 0x180fe20007ffe803 */
[----:B------:R-:W-:Y:S01]  /*1610*/  UMOV UR40, URZ ;  /* 0x0000003f00287c82 */ /* 0x000fe20008000000 */
[----:B------:R-:W-:Y:S01]  /*1620*/  LOP3.LUT R40, R40, 0x40, R3, 0xe2, !PT ;  /* 0x0000004028287812 */ /* 0x000fe200078ee203 */
[----:B------:R-:W-:Y:S01]  /*1630*/  UISETP.LT.AND UP0, UPT, UR43, 0x1, UPT ;  /* 0x000000012b00788c */ /* 0x000fe2000bf01270 */
[----:B------:R-:W-:Y:S01]  /*1640*/  LOP3.LUT R46, R45, 0x80, RZ, 0xc0, !PT ;  /* 0x000000802d2e7812 */ /* 0x000fe200078ec0ff */
[----:B------:R-:W-:Y:S01]  /*1650*/  IMAD R4, R7, -0x40, R4 ;  /* 0xffffffc007047824 */ /* 0x000fe200078e0204 */
[----:B------:R-:W-:Y:S01]  /*1660*/  LOP3.LUT R40, R40, R0, RZ, 0xfc, !PT ;  /* 0x0000000028287212 */ /* 0x000fe200078efcff */
[----:B------:R-:W-:Y:S01]  /*1670*/  USEL UR44, UR43, 0x1, UP0 ;  /* 0x000000012b2c7887 */ /* 0x000fe20008000000 */
[----:B------:R-:W-:Y:S01]  /*1680*/  IMAD R44, R44, -0x2, R5 ;  /* 0xfffffffe2c2c7824 */ /* 0x000fe200078e0205 */
[----:B------:R-:W-:Y:S01]  /*1690*/  LOP3.LUT R62, R18, 0x1, RZ, 0xfc, !PT ;  /* 0x00000001123e7812 */ /* 0x000fe200078efcff */
[----:B------:R-:W-:Y:S01]  /*16a0*/  IMAD.SHL.U32 R45, R45, 0x2, RZ ;  /* 0x000000022d2d7824 */ /* 0x000fe200078e00ff */
[----:B------:R-:W-:Y:S01]  /*16b0*/  SHF.R.U32.HI R46, RZ, 0x7, R46 ;  /* 0x00000007ff2e7819 */ /* 0x000fe2000001162e */
[----:B------:R-:W-:Y:S01]  /*16c0*/  VIADD R47, R4, UR4 ;  /* 0x00000004042f7c36 */ /* 0x000fe20008000000 */
[----:B------:R-:W-:Y:S01]  /*16d0*/  UIADD3 UR44, UR43, -UR44, URZ ;  /* 0x8000002c2b2c7290 */ /* 0x000fe2000fffe03f */
[----:B------:R-:W-:-:S11]  /*16e0*/  UMOV UR41, URZ ;  /* 0x0000003f00297c82 */ /* 0x000fd60008000000 */
.L_x_67:
[----:B0-----:R-:W0:Y:S01]  /*16f0*/  SHFL.IDX PT, R0, R46, RZ, 0x1f ;  /* 0x00001fff2e007589 */ /* 0x001e2200000e0000 */
[----:B-1----:R-:W1:Y:S01]  /*1700*/  S2UR UR7, SR_CgaCtaId ;  /* 0x00000000000779c3 */ /* 0x002e620000008800 */
[----:B------:R-:W-:Y:S01]  /*1710*/  UMOV UR6, 0x400 ;  /* 0x0000040000067882 */ /* 0x000fe20000000000 */
[----:B0-----:R-:W-:Y:S01]  /*1720*/  R2UR UR4, R0 ;  /* 0x00000000000472ca */ /* 0x001fe200000e0000 */
[----:B-1----:R-:W-:-:S12]  /*1730*/  ULEA UR46, UR7, UR6, 0x18 ;  /* 0x00000006072e7291 */ /* 0x002fd8000f8ec03f */
[----:B------:R-:W-:-:S04]  /*1740*/  ULEA.HI UR5, UR4, UR4, URZ, 0x1 ;  /* 0x0000000404057291 */ /* 0x000fc8000f8f083f */
[----:B------:R-:W-:-:S04]  /*1750*/  ULOP3.LUT UR5, UR5, 0x1ffffe, URZ, 0xc0, !UPT ;  /* 0x001ffffe05057892 */ /* 0x000fc8000f8ec03f */
[----:B------:R-:W-:-:S03]  /*1760*/  UIADD3 UR5, UR4, -UR5, URZ ;  /* 0x8000000504057290 */ /* 0x000fc6000fffe03f */
[----:B------:R-:W-:Y:S01]  /*1770*/  ULDC UR4, c[0x0][0x28c] ;  /* 0x0000a30000047ab9 */ /* 0x000fe20000000800 */
[----:B------:R-:W-:Y:S01]  /*1780*/  ULEA UR5, UR5, UR46, 0xb ;  /* 0x0000002e05057291 */ /* 0x000fe2000f8e583f */
[----:B------:R-:W-:-:S03]  /*1790*/  ISETP.LT.AND P0, PT, RZ, UR4, PT ;  /* 0x00000004ff007c0c */ /* 0x000fc6000bf01270 */
[----:B------:R-:W-:-:S04]  /*17a0*/  UIADD3 UR5, UR5, 0x280, URZ ;  /* 0x0000028005057890 */ /* 0x000fc8000fffe03f */
[----:B------:R-:W-:-:S04]  /*17b0*/  USHF.R.U32.HI UR5, URZ, 0x4, UR5 ;  /* 0x000000043f057899 */ /* 0x000fc80008011605 */
[----:B------:R-:W-:-:S04]  /*17c0*/  ULOP3.LUT UR5, UR5, 0x3fff, URZ, 0xc0, !UPT ;  /* 0x00003fff05057892 */ /* 0x000fc8000f8ec03f */
[----:B------:R-:W-:Y:S01]  /*17d0*/  ULOP3.LUT UR45, UR5, 0x10000, URZ, 0xfc, !UPT ;  /* 0x00010000052d7892 */ /* 0x000fe2000f8efc3f */
[----:B--2345:R-:W-:Y:S11]  /*17e0*/  @P0 BRA `(.L_x_18) ;  /* 0x0000000000400947 */ /* 0x03cff60003800000 */
[----:B------:R-:W-:Y:S01]  /*17f0*/  MOV R0, 0x0 ;  /* 0x0000000000007802 */ /* 0x000fe20000000f00 */
[----:B------:R-:W-:Y:S01]  /*1800*/  ULDC.64 UR4, c[0x4][0x68] ;  /* 0x01001a0000047ab9 */ /* 0x000fe20000000a00 */
[----:B------:R-:W-:Y:S01]  /*1810*/  ULDC.64 UR6, c[0x4][0x8] ;  /* 0x0100020000067ab9 */ /* 0x000fe20000000a00 */
[----:B------:R-:W-:Y:S01]  /*1820*/  IMAD.U32 R4, RZ, RZ, UR4 ;  /* 0x00000004ff047e24 */ /* 0x000fe2000f8e00ff */
[----:B------:R0:W1:Y:S01]  /*1830*/  LDC.64 R14, c[0x4][R0] ;  /* 0x01000000000e7b82 */ /* 0x0000620000000a00 */
[----:B------:R-:W-:Y:S01]  /*1840*/  IMAD.U32 R5, RZ, RZ, UR5 ;  /* 0x00000005ff057e24 */ /* 0x000fe2000f8e00ff */
[----:B------:R-:W-:Y:S01]  /*1850*/  ULDC.64 UR4, c[0x4][0x70] ;  /* 0x01001c0000047ab9 */ /* 0x000fe20000000a00 */
[----:B------:R-:W-:Y:S02]  /*1860*/  IMAD.U32 R10, RZ, RZ, UR6 ;  /* 0x00000006ff0a7e24 */ /* 0x000fe4000f8e00ff */
[----:B------:R-:W-:Y:S02]  /*1870*/  IMAD.U32 R6, RZ, RZ, UR4 ;  /* 0x00000004ff067e24 */ /* 0x000fe4000f8e00ff */
[----:B------:R-:W-:-:S02]  /*1880*/  IMAD.U32 R7, RZ, RZ, UR5 ;  /* 0x00000005ff077e24 */ /* 0x000fc4000f8e00ff */
[----:B------:R-:W-:Y:S02]  /*1890*/  IMAD.U32 R11, RZ, RZ, UR7 ;  /* 0x00000007ff0b7e24 */ /* 0x000fe4000f8e00ff */
[----:B------:R-:W-:Y:S02]  /*18a0*/  IMAD.MOV.U32 R8, RZ, RZ, 0x1e1 ;  /* 0x000001e1ff087424 */ /* 0x000fe400078e00ff */
[----:B------:R-:W-:Y:S02]  /*18b0*/  IMAD.MOV.U32 R12, RZ, RZ, 0x1 ;  /* 0x00000001ff0c7424 */ /* 0x000fe400078e00ff */
[----:B0-----:R-:W-:-:S07]  /*18c0*/  IMAD.MOV.U32 R13, RZ, RZ, RZ ;  /* 0x000000ffff0d7224 */ /* 0x001fce00078e00ff */
[----:B------:R-:W-:-:S07]  /*18d0*/  LEPC R20, `(.L_x_18) ;  /* 0x000000001014794e */ /* 0x000fce0000000000 */
[----:B-1---5:R-:W-:Y:S05]  /*18e0*/  CALL.ABS.NOINC R14 ;  /* 0x000000000e007343 */ /* 0x022fea0003c00000 */
.L_x_18:
[----:B------:R-:W-:-:S13]  /*18f0*/  ISETP.NE.AND P0, PT, R62, 0x3, PT ;  /* 0x000000033e00780c */ /* 0x000fda0003f05270 */
[----:B------:R-:W-:Y:S05]  /*1900*/  @!P0 BRA `(.L_x_19) ;  /* 0x0000000000048947 */ /* 0x000fea0003800000 */
[----:B------:R-:W-:Y:S01]  /*1910*/  BPT.TRAP 0x1 ;  /* 0x000000040000795c */ /* 0x000fe20000300000 */
.L_x_19:
[----:B------:R-:W-:Y:S02]  /*1920*/  IMAD.U32 R3, RZ, RZ, UR41 ;  /* 0x00000029ff037e24 */ /* 0x000fe4000f8e00ff */
[----:B------:R-:W-:-:S03]  /*1930*/  IMAD.U32 R0, RZ, RZ, UR40 ;  /* 0x00000028ff007e24 */ /* 0x000fc6000f8e00ff */
[----:B------:R-:W-:Y:S02]  /*1940*/  LEA R3, R3, UR46, 0x3 ;  /* 0x0000002e03037c11 */ /* 0x000fe4000f8e18ff */
[----:B------:R-:W-:-:S04]  /*1950*/  SHF.L.U32 R0, R0, 0x1f, RZ ;  /* 0x0000001f00007819 */ /* 0x000fc800000006ff */
[----:B------:R0:W1:Y:S01]  /*1960*/  SYNCS.PHASECHK.TRANS64.TRYWAIT P1, [R3+URZ], R0 ;  /* 0x00000000030075a7 */ /* 0x000062000802017f */
[----:B------:R-:W-:Y:S05]  /*1970*/  @!P0 BRA `(.L_x_20) ;  /* 0x0000000000048947 */ /* 0x000fea0003800000 */
[----:B------:R-:W-:Y:S01]  /*1980*/  BPT.TRAP 0x1 ;  /* 0x000000040000795c */ /* 0x000fe20000300000 */
.L_x_20:
[----:B------:R-:W-:-:S05]  /*1990*/  IMAD.U32 R4, RZ, RZ, UR44 ;  /* 0x0000002cff047e24 */ /* 0x000fca000f8e00ff */
[----:B------:R-:W-:Y:S01]  /*19a0*/  ISETP.GE.AND P2, PT, R4, 0x1, PT ;  /* 0x000000010400780c */ /* 0x000fe20003f46270 */
[----:B-1----:R-:W-:-:S12]  /*19b0*/  @P1 BRA `(.L_x_21) ;  /* 0x0000000000081947 */ /* 0x002fd80003800000 */
[----:B------:R-:W1:Y:S02]  /*19c0*/  SYNCS.PHASECHK.TRANS64.TRYWAIT P1, [R3+URZ], R0 ;  /* 0x00000000030075a7 */ /* 0x000e64000802017f */
[----:B-1----:R-:W-:Y:S05]  /*19d0*/  @!P1 BRA `(.L_x_22) ;  /* 0x0000004400709947 */ /* 0x002fea0003800000 */
.L_x_21:
[----:B------:R-:W-:Y:S05]  /*19e0*/  WARPSYNC.ALL ;  /* 0x0000000000007948 */ /* 0x000fea0003800000 */
[----:B------:R-:W-:Y:S01]  /*19f0*/  UIADD3 UR4, UR46, 0x34280, URZ ;  /* 0x000342802e047890 */ /* 0x000fe2000fffe03f */
[----:B------:R-:W-:Y:S01]  /*1a00*/  WARPGROUP.ARRIVE ;  /* 0x00000000000079c5 */ /* 0x000fe20000000000 */
[----:B------:R-:W-:Y:S01]  /*1a10*/  UMOV UR5, 0xc0000010 ;  /* 0xc000001000057882 */ /* 0x000fe20000000000 */
[----:B------:R-:W-:Y:S01]  /*1a20*/  UMOV UR7, 0xc0000010 ;  /* 0xc000001000077882 */ /* 0x000fe20000000000 */
[----:B------:R-:W-:-:S04]  /*1a30*/  USHF.R.U32.HI UR4, URZ, 0x4, UR4 ;  /* 0x000000043f047899 */ /* 0x000fc80008011604 */
[----:B------:R-:W-:-:S04]  /*1a40*/  ULOP3.LUT UR4, UR4, 0x3fff, URZ, 0xc0, !UPT ;  /* 0x00003fff04047892 */ /* 0x000fc8000f8ec03f */
[----:B------:R-:W-:Y:S02]  /*1a50*/  ULOP3.LUT UR10, UR4, 0x10000, URZ, 0xfc, !UPT ;  /* 0x00010000040a7892 */ /* 0x000fe4000f8efc3f */
[----:B------:R-:W-:Y:S02]  /*1a60*/  ULEA UR4, UR41, UR45, 0x9 ;  /* 0x0000002d29047291 */ /* 0x000fe4000f8e483f */
[----:B------:R-:W-:Y:S02]  /*1a70*/  ULEA UR6, UR41, UR10, 0x5 ;  /* 0x0000000a29067291 */ /* 0x000fe4000f8e283f */
[----:B------:R-:W-:-:S07]  /*1a80*/  UIADD3 UR8, UR4, 0x100, URZ ;  /* 0x0000010004087890 */ /* 0x000fce000fffe03f */
[----:B------:R-:W-:Y:S01]  /*1a90*/  HGMMA.64x16x16.F32 R32, gdesc[UR4], RZ, !UPT, gsb0 ;  /* 0x00200000042079f0 */ /* 0x000fe2000c0008ff */
[----:B------:R-:W-:Y:S01]  /*1aa0*/  UMOV UR4, UR8 ;  /* 0x0000000800047c82 */ /* 0x000fe20008000000 */
[----:B------:R-:W-:Y:S01]  /*1ab0*/  UMOV UR5, 0xc0000010 ;  /* 0xc000001000057882 */ /* 0x000fe20000000000 */
[----:B------:R-:W-:Y:S02]  /*1ac0*/  WARPGROUP.DEPBAR.LE gsb0, 0x0 ;  /* 0x00008000000079c5 */ /* 0x000fe40000010000 */
[----:B------:R-:W-:-:S06]  /*1ad0*/  WARPGROUP.ARRIVE ;  /* 0x00000000000079c5 */ /* 0x000fcc0000000000 */
[----:B------:R-:W-:Y:S03]  /*1ae0*/  HGMMA.64x16x16.F32 R24, gdesc[UR4], RZ, !UPT, gsb0 ;  /* 0x00200000041879f0 */ /* 0x000fe6000c0008ff */
[----:B------:R-:W-:Y:S02]  /*1af0*/  WARPGROUP.DEPBAR.LE gsb0, 0x0 ;  /* 0x00008000000079c5 */ /* 0x000fe40000010000 */
[----:B------:R-:W-:Y:S05]  /*1b00*/  @!P2 BRA `(.L_x_23) ;  /* 0x0000000000dca947 */ /* 0x000fea0003800000 */
[----:B------:R-:W-:Y:S01]  /*1b10*/  UIADD3 UR4, UR41, 0x1, URZ ;  /* 0x0000000129047890 */ /* 0x000fe2000fffe03f */
[----:B01----:R-:W-:Y:S02]  /*1b20*/  IMAD.U32 R0, RZ, RZ, UR44 ;  /* 0x0000002cff007e24 */ /* 0x003fe4000f8e00ff */
[----:B------:R-:W-:Y:S01]  /*1b30*/  IMAD.U32 R3, RZ, RZ, UR41 ;  /* 0x00000029ff037e24 */ /* 0x000fe2000f8e00ff */
[----:B------:R-:W-:-:S04]  /*1b40*/  UISETP.NE.AND UP0, UPT, UR4, 0x1a, UPT ;  /* 0x0000001a0400788c */ /* 0x000fc8000bf05270 */
[----:B------:R-:W-:Y:S02]  /*1b50*/  USEL UR5, URZ, 0x1, UP0 ;  /* 0x000000013f057887 */ /* 0x000fe40008000000 */
[----:B------:R-:W-:Y:S02]  /*1b60*/  USEL UR8, UR4, URZ, UP0 ;  /* 0x0000003f04087287 */ /* 0x000fe40008000000 */
[----:B------:R-:W-:-:S06]  /*1b70*/  ULOP3.LUT UR5, UR40, UR5, URZ, 0x3c, !UPT ;  /* 0x0000000528057292 */ /* 0x000fcc000f8e3c3f */
[----:B------:R-:W-:-:S07]  /*1b80*/  IMAD.U32 R6, RZ, RZ, UR5 ;  /* 0x00000005ff067e24 */ /* 0x000fce000f8e00ff */
.L_x_30:
[----:B------:R-:W-:Y:S05]  /*1b90*/  @!P0 BRA `(.L_x_24) ;  /* 0x0000000000048947 */ /* 0x000fea0003800000 */
[----:B------:R-:W-:Y:S01]  /*1ba0*/  BPT.TRAP 0x1 ;  /* 0x000000040000795c */ /* 0x000fe20000300000 */
.L_x_24:
[----:B------:R-:W0:Y:S01]  /*1bb0*/  S2UR UR5, SR_CgaCtaId ;  /* 0x00000000000579c3 */ /* 0x000e220000008800 */
[----:B------:R-:W-:Y:S01]  /*1bc0*/  UMOV UR4, 0x400 ;  /* 0x0000040000047882 */ /* 0x000fe20000000000 */
[----:B------:R-:W-:Y:S01]  /*1bd0*/  SHF.L.U32 R4, R6, 0x1f, RZ ;  /* 0x0000001f06047819 */ /* 0x000fe200000006ff */
[----:B0-----:R-:W-:-:S04]  /*1be0*/  ULEA UR11, UR5, UR4, 0x18 ;  /* 0x00000004050b7291 */ /* 0x001fc8000f8ec03f */
[----:B------:R-:W-:-:S09]  /*1bf0*/  ULEA UR4, UR8, UR11, 0x3 ;  /* 0x0000000b08047291 */ /* 0x000fd2000f8e183f */
[----:B------:R0:W1:Y:S01]  /*1c00*/  SYNCS.PHASECHK.TRANS64.TRYWAIT P1, [UR4], R4 ;  /* 0x00000004ff0075a7 */ /* 0x0000620008020144 */
[----:B------:R-:W-:Y:S05]  /*1c10*/  @!P0 BRA `(.L_x_25) ;  /* 0x0000000000048947 */ /* 0x000fea0003800000 */
[----:B------:R-:W-:Y:S01]  /*1c20*/  BPT.TRAP 0x1 ;  /* 0x000000040000795c */ /* 0x000fe20000300000 */
.L_x_25:
[----:B-1----:R-:W-:Y:S05]  /*1c30*/  @P1 BRA `(.L_x_26) ;  /* 0x0000000000081947 */ /* 0x002fea0003800000 */
[----:B------:R-:W1:Y:S02]  /*1c40*/  SYNCS.PHASECHK.TRANS64.TRYWAIT P1, [UR4], R4 ;  /* 0x00000004ff0075a7 */ /* 0x000e640008020144 */
[----:B-1----:R-:W-:Y:S05]  /*1c50*/  @!P1 BRA `(.L_x_27) ;  /* 0x0000004000e49947 */ /* 0x002fea0003800000 */
.L_x_26:
[----:B------:R-:W-:Y:S01]  /*1c60*/  ULEA UR6, UR8, UR10, 0x5 ;  /* 0x0000000a08067291 */ /* 0x000fe2000f8e283f */
[----:B------:R-:W-:Y:S01]  /*1c70*/  WARPGROUP.ARRIVE ;  /* 0x00000000000079c5 */ /* 0x000fe20000000000 */
[----:B------:R-:W-:Y:S01]  /*1c80*/  ULEA UR4, UR8, UR45, 0x9 ;  /* 0x0000002d08047291 */ /* 0x000fe2000f8e483f */
[----:B------:R-:W-:Y:S01]  /*1c90*/  UMOV UR7, 0xc0000010 ;  /* 0xc000001000077882 */ /* 0x000fe20000000000 */
[----:B------:R-:W-:Y:S02]  /*1ca0*/  UMOV UR5, 0xc0000010 ;  /* 0xc000001000057882 */ /* 0x000fe40000000000 */
[----:B------:R-:W-:-:S05]  /*1cb0*/  UIADD3 UR9, UR4, 0x100, URZ ;  /* 0x0000010004097890 */ /* 0x000fca000fffe03f */
[----:B------:R-:W-:Y:S01]  /*1cc0*/  HGMMA.64x16x16.F32 R32, gdesc[UR4], R32, gsb0 ;  /* 0x00200000042079f0 */ /* 0x000fe20008000820 */
[----:B------:R-:W-:Y:S01]  /*1cd0*/  UMOV UR5, 0xc0000010 ;  /* 0xc000001000057882 */ /* 0x000fe20000000000 */
[----:B------:R-:W-:Y:S01]  /*1ce0*/  UMOV UR4, UR9 ;  /* 0x0000000900047c82 */ /* 0x000fe20008000000 */
[----:B------:R-:W-:Y:S02]  /*1cf0*/  WARPGROUP.DEPBAR.LE gsb0, 0x0 ;  /* 0x00008000000079c5 */ /* 0x000fe40000010000 */
[----:B------:R-:W-:-:S06]  /*1d00*/  WARPGROUP.ARRIVE ;  /* 0x00000000000079c5 */ /* 0x000fcc0000000000 */
[----:B------:R-:W-:Y:S03]  /*1d10*/  HGMMA.64x16x16.F32 R24, gdesc[UR4], R24, gsb0 ;  /* 0x00200000041879f0 */ /* 0x000fe60008000818 */
[----:B------:R-:W-:Y:S02]  /*1d20*/  WARPGROUP.DEPBAR.LE gsb0, 0x0 ;  /* 0x00008000000079c5 */ /* 0x000fe40000010000 */
[----:B------:R-:W-:Y:S05]  /*1d30*/  @!P0 BRA `(.L_x_28) ;  /* 0x0000000000048947 */ /* 0x000fea0003800000 */
[----:B------:R-:W-:Y:S01]  /*1d40*/  BPT.TRAP 0x1 ;  /* 0x000000040000795c */ /* 0x000fe20000300000 */
.L_x_28:
[----:B------:R-:W-:-:S13]  /*1d50*/  ISETP.NE.AND P1, PT, R19, RZ, PT ;  /* 0x000000ff1300720c */ /* 0x000fda0003f25270 */
[----:B01----:R-:W-:-:S05]  /*1d60*/  @P1 LEA R4, R3, UR11, 0x3 ;  /* 0x0000000b03041c11 */ /* 0x003fca000f8e18ff */
[----:B------:R-:W-:-:S05]  /*1d70*/  @P1 VIADD R5, R4, 0xd0 ;  /* 0x000000d004051836 */ /* 0x000fca0000000000 */
[----:B------:R-:W-:-:S04]  /*1d80*/  @P1 PRMT R5, R22, 0x654, R5 ;  /* 0x0000065416051816 */ /* 0x000fc80000000005 */
[----:B------:R0:W-:Y:S01]  /*1d90*/  @P1 SYNCS.ARRIVE.TRANS64.RED.A1T0 RZ, [R5+URZ], RZ ;  /* 0x000000ff05ff19a7 */ /* 0x0001e2000810043f */
[----:B------:R-:W-:-:S13]  /*1da0*/  ISETP.GT.U32.AND P1, PT, R18, 0x1, PT ;  /* 0x000000011200780c */ /* 0x000fda0003f24070 */
[----:B0-----:R-:W-:Y:S05]  /*1db0*/  @P1 BRA `(.L_x_29) ;  /* 0x0000000000041947 */ /* 0x001fea0003800000 */
[----:B------:R-:W-:Y:S01]  /*1dc0*/  BPT.TRAP 0x1 ;  /* 0x000000040000795c */ /* 0x000fe20000300000 */
.L_x_29:
[----:B------:R-:W-:Y:S01]  /*1dd0*/  UIADD3 UR8, UR8, 0x1, URZ ;  /* 0x0000000108087890 */ /* 0x000fe2000fffe03f */
[C---:B------:R-:W-:Y:S01]  /*1de0*/  ISETP.GT.AND P2, PT, R0.reuse, 0x1, PT ;  /* 0x000000010000780c */ /* 0x040fe20003f44270 */
[----:B------:R-:W-:Y:S02]  /*1df0*/  VIADD R3, R3, 0x1 ;  /* 0x0000000103037836 */ /* 0x000fe40000000000 */
[----:B------:R-:W-:Y:S01]  /*1e00*/  UISETP.NE.AND UP0, UPT, UR8, 0x1a, UPT ;  /* 0x0000001a0800788c */ /* 0x000fe2000bf05270 */
[----:B------:R-:W-:Y:S02]  /*1e10*/  VIADD R0, R0, 0xffffffff ;  /* 0xffffffff00007836 */ /* 0x000fe40000000000 */
[C---:B------:R-:W-:Y:S01]  /*1e20*/  ISETP.NE.AND P1, PT, R3.reuse, 0x1a, PT ;  /* 0x0000001a0300780c */ /* 0x040fe20003f25270 */
[----:B------:R-:W-:Y:S02]  /*1e30*/  USEL UR4, URZ, 0x1, UP0 ;  /* 0x000000013f047887 */ /* 0x000fe40008000000 */
[----:B------:R-:W-:Y:S01]  /*1e40*/  USEL UR8, UR8, URZ, UP0 ;  /* 0x0000003f08087287 */ /* 0x000fe20008000000 */
[----:B------:R-:W-:-:S03]  /*1e50*/  SEL R3, R3, RZ, P1 ;  /* 0x000000ff03037207 */ /* 0x000fc60000800000 */
[----:B------:R-:W-:Y:S01]  /*1e60*/  LOP3.LUT R6, R6, UR4, RZ, 0x3c, !PT ;  /* 0x0000000406067c12 */ /* 0x000fe2000f8e3cff */
[----:B------:R-:W-:Y:S07]  /*1e70*/  @P2 BRA `(.L_x_30) ;  /* 0xfffffffc00442947 */ /* 0x000fee000383ffff */
.L_x_23:
[----:B01----:R-:W0:Y:S02]  /*1e80*/  LDC R0, c[0x0][0x28c] ;  /* 0x0000a300ff007b82 */ /* 0x003e240000000800 */
[----:B0-----:R-:W-:-:S13]  /*1e90*/  ISETP.GE.AND P1, PT, R0, 0x1, PT ;  /* 0x000000010000780c */ /* 0x001fda0003f26270 */
[----:B------:R-:W-:Y:S05]  /*1ea0*/  @!P1 BRA `(.L_x_31) ;  /* 0x0000000000549947 */ /* 0x000fea0003800000 */
[----:B------:R-:W-:Y:S05]  /*1eb0*/  @!P0 BRA `(.L_x_32) ;  /* 0x0000000000048947 */ /* 0x000fea0003800000 */
[----:B------:R-:W-:Y:S01]  /*1ec0*/  BPT.TRAP 0x1 ;  /* 0x000000040000795c */ /* 0x000fe20000300000 */
.L_x_32:
[----:B------:R-:W-:Y:S01]  /*1ed0*/  ISETP.NE.AND P0, PT, R19, RZ, PT ;  /* 0x000000ff1300720c */ /* 0x000fe20003f05270 */
[----:B------:R-:W-:Y:S01]  /*1ee0*/  BSSY B0, `(.L_x_33) ;  /* 0x000000f000007945 */ /* 0x000fe20003800000 */
[----:B------:R-:W-:-:S11]  /*1ef0*/  ISETP.GT.U32.AND P1, PT, R18, 0x1, PT ;  /* 0x000000011200780c */ /* 0x000fd60003f24070 */
[----:B------:R-:W-:Y:S05]  /*1f00*/  @!P0 BRA `(.L_x_34) ;  /* 0x0000000000308947 */ /* 0x000fea0003800000 */
[----:B------:R-:W0:Y:S01]  /*1f10*/  S2UR UR7, SR_CgaCtaId ;  /* 0x00000000000779c3 */ /* 0x000e220000008800 */
[----:B------:R-:W-:-:S04]  /*1f20*/  UIADD3 UR6, UR44, UR41, URZ ;  /* 0x000000292c067290 */ /* 0x000fc8000fffe03f */
[----:B------:R-:W-:-:S04]  /*1f30*/  UIMAD.WIDE.U32 UR4, UR6, 0x4ec4ec4f, URZ ;  /* 0x4ec4ec4f060478a5 */ /* 0x000fc8000f8e003f */
[----:B------:R-:W-:-:S03]  /*1f40*/  USHF.R.U32.HI UR4, URZ, 0x3, UR5 ;  /* 0x000000033f047899 */ /* 0x000fc60008011605 */
[----:B------:R-:W-:Y:S01]  /*1f50*/  UMOV UR5, 0x400 ;  /* 0x0000040000057882 */ /* 0x000fe20000000000 */
[----:B------:R-:W-:Y:S02]  /*1f60*/  UIMAD UR6, UR4, -0x1a, UR6 ;  /* 0xffffffe6040678a4 */ /* 0x000fe4000f8e0206 */
[----:B0-----:R-:W-:-:S04]  /*1f70*/  ULEA UR5, UR7, UR5, 0x18 ;  /* 0x0000000507057291 */ /* 0x001fc8000f8ec03f */
[----:B------:R-:W-:-:S04]  /*1f80*/  ULEA UR6, UR6, UR5, 0x3 ;  /* 0x0000000506067291 */ /* 0x000fc8000f8e183f */
[----:B------:R-:W-:-:S06]  /*1f90*/  UIADD3 UR6, UR6, 0xd0, URZ ;  /* 0x000000d006067890 */ /* 0x000fcc000fffe03f */
[----:B------:R-:W-:-:S05]  /*1fa0*/  IMAD.U32 R3, RZ, RZ, UR6 ;  /* 0x00000006ff037e24 */ /* 0x000fca000f8e00ff */
[----:B------:R-:W-:-:S04]  /*1fb0*/  PRMT R0, R22, 0x654, R3 ;  /* 0x0000065416007816 */ /* 0x000fc80000000003 */
[----:B------:R0:W-:Y:S03]  /*1fc0*/  SYNCS.ARRIVE.TRANS64.RED.A1T0 RZ, [R0+URZ], RZ ;  /* 0x000000ff00ff79a7 */ /* 0x0001e6000810043f */
.L_x_34:
[----:B------:R-:W-:Y:S05]  /*1fd0*/  BSYNC B0 ;  /* 0x0000000000007941 */ /* 0x000fea0003800000 */
.L_x_33:
[----:B------:R-:W-:Y:S05]  /*1fe0*/  @P1 BRA `(.L_x_31) ;  /* 0x0000000000041947 */ /* 0x000fea0003800000 */
[----:B------:R-:W-:Y:S01]  /*1ff0*/  BPT.TRAP 0x1 ;  /* 0x000000040000795c */ /* 0x000fe20000300000 */
.L_x_31:
[----:B------:R-:W-:Y:S01]  /*2000*/  IMAD.SHL.U32 R48, R48, 0x10, RZ ;  /* 0x0000001030307824 */ /* 0x000fe200078e00ff */
[----:B------:R-:W-:Y:S01]  /*2010*/  UIADD3 UR41, UR43, UR41, URZ ;  /* 0x000000292b297290 */ /* 0x000fe2000fffe03f */
[----:B------:R-:W-:Y:S01]  /*2020*/  IMAD.SHL.U32 R10, R49, 0x100, RZ ;  /* 0x00000100310a7824 */ /* 0x000fe200078e00ff */
[----:B------:R-:W-:Y:S01]  /*2030*/  ULDC UR7, c[0x0][0x288] ;  /* 0x0000a20000077ab9 */ /* 0x000fe20000000800 */
[----:B------:R-:W-:Y:S01]  /*2040*/  ULDC UR10, c[0x0][0x284] ;  /* 0x0000a100000a7ab9 */ /* 0x000fe20000000800 */
[----:B------:R-:W-:Y:S01]  /*2050*/  UISETP.GT.U32.AND UP0, UPT, UR41, 0x19, UPT ;  /* 0x000000192900788c */ /* 0x000fe2000bf04070 */
[----:B------:R-:W-:Y:S01]  /*2060*/  ISETP.GE.AND P0, PT, R48, UR7, PT ;  /* 0x0000000730007c0c */ /* 0x000fe2000bf06270 */
[----:B------:R-:W-:Y:S01]  /*2070*/  UISETP.GE.U32.AND UP1, UPT, UR43, 0x1a, UPT ;  /* 0x0000001a2b00788c */ /* 0x000fe2000bf26070 */
[----:B------:R-:W-:Y:S01]  /*2080*/  SHF.R.S32.HI R15, RZ, 0x1f, R23 ;  /* 0x0000001fff0f7819 */ /* 0x000fe20000011417 */
[----:B------:R-:W-:Y:S01]  /*2090*/  UISETP.LT.U32.AND UP0, UPT, UR43, 0x1a, UP0 ;  /* 0x0000001a2b00788c */ /* 0x000fe20008701070 */
[----:B------:R-:W-:Y:S01]  /*20a0*/  ISETP.GE.OR P0, PT, R10, UR10, P0 ;  /* 0x0000000a0a007c0c */ /* 0x000fe20008706670 */
[----:B------:R-:W-:Y:S01]  /*20b0*/  UIMAD.WIDE.U32 UR4, UR41, 0x4ec4ec4f, URZ ;  /* 0x4ec4ec4f290478a5 */ /* 0x000fe2000f8e003f */
[----:B------:R-:W-:Y:S01]  /*20c0*/  LOP3.LUT R6, R48, 0x6, R45, 0xf8, !PT ;  /* 0x0000000630067812 */ /* 0x000fe200078ef82d */
[----:B------:R-:W-:Y:S01]  /*20d0*/  USEL UR6, URZ, 0x1, !UP0 ;  /* 0x000000013f067887 */ /* 0x000fe2000c000000 */
[----:B------:R-:W-:-:S02]  /*20e0*/  ULDC.64 UR8, c[0x0][0x5d0] ;  /* 0x0001740000087ab9 */ /* 0x000fc40000000a00 */
[----:B------:R-:W-:Y:S01]  /*20f0*/  SHF.R.S32.HI R7, RZ, 0x1f, R6 ;  /* 0x0000001fff077819 */ /* 0x000fe20000011406 */
[----:B0-----:R-:W-:Y:S01]  /*2100*/  IMAD R0, R15, UR8, RZ ;  /* 0x000000080f007c24 */ /* 0x001fe2000f8e02ff */
[----:B------:R-:W-:Y:S02]  /*2110*/  USHF.R.U32.HI UR4, URZ, 0x3, UR5 ;  /* 0x000000033f047899 */ /* 0x000fe40008011605 */
[----:B------:R-:W-:Y:S01]  /*2120*/  ULOP3.LUT UR40, UR40, UR6, URZ, 0x3c, !UPT ;  /* 0x0000000628287292 */ /* 0x000fe2000f8e3c3f */
[C---:B------:R-:W-:Y:S01]  /*2130*/  IMAD R3, R23.reuse, UR9, R0 ;  /* 0x0000000917037c24 */ /* 0x040fe2000f8e0200 */
[----:B------:R-:W-:Y:S01]  /*2140*/  UIMAD UR41, UR4, -0x1a, UR41 ;  /* 0xffffffe6042978a4 */ /* 0x000fe2000f8e0229 */
[----:B------:R-:W-:Y:S01]  /*2150*/  IMAD.WIDE.U32 R4, R23, UR8, R6 ;  /* 0x0000000817047c25 */ /* 0x000fe2000f8e0006 */
[----:B------:R-:W-:-:S03]  /*2160*/  @UP1 ULOP3.LUT UR40, UR40, 0x1, UR4, 0x78, !UPT ;  /* 0x0000000128281892 */ /* 0x000fc6000f8e7804 */
[----:B------:R-:W-:Y:S02]  /*2170*/  IMAD.IADD R5, R5, 0x1, R3 ;  /* 0x0000000105057824 */ /* 0x000fe400078e0203 */
[----:B------:R-:W-:Y:S01]  /*2180*/  IMAD.MOV.U32 R0, RZ, RZ, -0x1 ;  /* 0xffffffffff007424 */ /* 0x000fe200078e00ff */
[----:B------:R-:W-:Y:S06]  /*2190*/  @P0 BRA `(.L_x_35) ;  /* 0x0000001400700947 */ /* 0x000fec0003800000 */
[----:B------:R-:W0:Y:S01]  /*21a0*/  LDC.64 R8, c[0x0][0x5c8] ;  /* 0x00017200ff087b82 */ /* 0x000e220000000a00 */
[----:B-----5:R-:W-:Y:S01]  /*21b0*/  FSETP.NEU.AND P1, PT, R43, RZ, PT ;  /* 0x000000ff2b00720b */ /* 0x020fe20003f2d000 */
[----:B------:R-:W-:Y:S01]  /*21c0*/  IMAD.WIDE R12, R49, 0x100, R40 ;  /* 0x00000100310c7825 */ /* 0x000fe200078e0228 */
[----:B------:R-:W-:Y:S03]  /*21d0*/  BSSY B0, `(.L_x_35) ;  /* 0x0000158000007945 */ /* 0x000fe60003800000 */
[----:B------:R-:W-:Y:S02]  /*21e0*/  IMAD.IADD R64, R47, 0x1, -R10 ;  /* 0x000000012f407824 */ /* 0x000fe400078e0a0a */
[----:B------:R-:W-:-:S03]  /*21f0*/  IMAD.IADD R3, R44, 0x1, -R48 ;  /* 0x000000012c037824 */ /* 0x000fc600078e0a30 */
[----:B------:R-:W-:-:S04]  /*2200*/  ISETP.GT.AND P2, PT, R64, RZ, PT ;  /* 0x000000ff4000720c */ /* 0x000fc80003f44270 */
[----:B------:R-:W-:Y:S01]  /*2210*/  ISETP.GT.AND P0, PT, R3, RZ, P2 ;  /* 0x000000ff0300720c */ /* 0x000fe20001704270 */
[-C--:B0-----:R-:W-:Y:S02]  /*2220*/  IMAD R10, R13, R8.reuse, RZ ;  /* 0x000000080d0a7224 */ /* 0x081fe400078e02ff */
[----:B------:R-:W-:-:S04]  /*2230*/  IMAD.WIDE.U32 R54, R12, R8, R4 ;  /* 0x000000080c367225 */ /* 0x000fc800078e0004 */
[----:B------:R-:W-:-:S04]  /*2240*/  IMAD R5, R12, R9, R10 ;  /* 0x000000090c057224 */ /* 0x000fc800078e020a */
[----:B------:R-:W-:Y:S01]  /*2250*/  IMAD.IADD R57, R55, 0x1, R5 ;  /* 0x0000000137397824 */ /* 0x000fe200078e0205 */
[----:B------:R-:W-:Y:S06]  /*2260*/  @!P1 BRA `(.L_x_36) ;  /* 0x0000000c00dc9947 */ /* 0x000fec0003800000 */
[----:B------:R-:W0:Y:S01]  /*2270*/  LDC.64 R10, c[0x0][0x5b8] ;  /* 0x00016e00ff0a7b82 */ /* 0x000e220000000a00 */
[----:B------:R-:W-:-:S07]  /*2280*/  ULDC.64 UR4, c[0x0][0x5c0] ;  /* 0x0001700000047ab9 */ /* 0x000fce0000000a00 */
[----:B------:R-:W1:Y:S08]  /*2290*/  LDC.64 R20, c[0x0][0x5b0] ;  /* 0x00016c00ff147b82 */ /* 0x000e700000000a00 */
[----:B------:R-:W2:Y:S01]  /*22a0*/  LDC.64 R4, c[0x0][0x5a8] ;  /* 0x00016a00ff047b82 */ /* 0x000ea20000000a00 */
[-C--:B0-----:R-:W-:Y:S02]  /*22b0*/  IMAD R14, R15, R10.reuse, RZ ;  /* 0x0000000a0f0e7224 */ /* 0x081fe400078e02ff */
[----:B------:R-:W-:-:S04]  /*22c0*/  IMAD.WIDE.U32 R48, R23, R10, R6 ;  /* 0x0000000a17307225 */ /* 0x000fc800078e0006 */
[----:B------:R-:W-:Y:S02]  /*22d0*/  IMAD R69, R23, R11, R14 ;  /* 0x0000000b17457224 */ /* 0x000fe400078e020e */
[-C--:B-1----:R-:W-:Y:S02]  /*22e0*/  IMAD R11, R13, R20.reuse, RZ ;  /* 0x000000140d0b7224 */ /* 0x082fe400078e02ff */
[----:B------:R-:W-:Y:S02]  /*22f0*/  IMAD.IADD R15, R49, 0x1, R69 ;  /* 0x00000001310f7824 */ /* 0x000fe400078e0245 */
[----:B------:R-:W-:Y:S02]  /*2300*/  IMAD.MOV.U32 R14, RZ, RZ, R48 ;  /* 0x000000ffff0e7224 */ /* 0x000fe400078e0030 */
[C---:B------:R-:W-:Y:S02]  /*2310*/  IMAD R71, R12.reuse, R21, R11 ;  /* 0x000000150c477224 */ /* 0x040fe400078e020b */
[----:B------:R-:W-:-:S04]  /*2320*/  IMAD.WIDE.U32 R50, R12, R20, R14 ;  /* 0x000000140c327225 */ /* 0x000fc800078e000e */
[----:B------:R-:W-:Y:S01]  /*2330*/  IMAD.IADD R11, R51, 0x1, R71 ;  /* 0x00000001330b7824 */ /* 0x000fe200078e0247 */
[----:B--2---:R-:W-:-:S04]  /*2340*/  LEA R52, P1, R50, R4, 0x1 ;  /* 0x0000000432347211 */ /* 0x004fc800078208ff */
[----:B------:R-:W-:-:S05]  /*2350*/  LEA.HI.X R53, R50, R5, R11, 0x1, P1 ;  /* 0x0000000532357211 */ /* 0x000fca00008f0c0b */
[----:B------:R-:W2:Y:S01]  /*2360*/  @P0 LDG.E.LTC128B.U16 R11, desc[UR38][R52.64] ;  /* 0x00000026340b0981 */ /* 0x000ea2000c1e1520 */
[----:B------:R-:W-:Y:S01]  /*2370*/  IMAD.WIDE.U32 R50, R12, R20, R6 ;  /* 0x000000140c327225 */ /* 0x000fe200078e0006 */
[----:B------:R-:W-:Y:S03]  /*2380*/  BSSY B1, `(.L_x_37) ;  /* 0x0000013000017945 */ /* 0x000fe60003800000 */
[----:B------:R-:W-:Y:S02]  /*2390*/  IMAD.IADD R51, R71, 0x1, R51 ;  /* 0x0000000147337824 */ /* 0x000fe400078e0233 */
[----:B------:R-:W-:-:S04]  /*23a0*/  IMAD.WIDE.U32 R50, R23, R10, R50 ;  /* 0x0000000a17327225 */ /* 0x000fc800078e0032 */
[----:B--2---:R-:W-:-:S05]  /*23b0*/  HADD2.F32 R56, -RZ, R11.H0_H0 ;  /* 0x2000000bff387230 */ /* 0x004fca0000004100 */
[----:B------:R-:W-:Y:S01]  /*23c0*/  FMUL R55, R56, R43 ;  /* 0x0000002b38377220 */ /* 0x000fe20000400000 */
[----:B------:R-:W-:-:S03]  /*23d0*/  LEA R56, P1, R54, UR4, 0x1 ;  /* 0x0000000436387c11 */ /* 0x000fc6000f8208ff */
[----:B------:R-:W-:Y:S01]  /*23e0*/  FFMA R55, R32, R42, R55 ;  /* 0x0000002a20377223 */ /* 0x000fe20000000037 */
[----:B------:R-:W-:Y:S01]  /*23f0*/  LEA.HI.X R57, R54, UR5, R57, 0x1, P1 ;  /* 0x0000000536397c11 */ /* 0x000fe200088f0c39 */
[--C-:B------:R-:W-:Y:S01]  /*2400*/  IMAD.IADD R32, R69, 0x1, R51.reuse ;  /* 0x0000000145207824 */ /* 0x100fe200078e0233 */
[----:B------:R-:W-:Y:S02]  /*2410*/  ISETP.GT.AND P1, PT, R3, 0x1, P2 ;  /* 0x000000010300780c */ /* 0x000fe40001724270 */
[----:B------:R-:W-:Y:S02]  /*2420*/  F2FP.F16.F32.PACK_AB R55, RZ, R55 ;  /* 0x00000037ff37723e */ /* 0x000fe400000000ff */
[C---:B------:R-:W-:Y:S02]  /*2430*/  LEA R54, P3, R50.reuse, R4, 0x1 ;  /* 0x0000000432367211 */ /* 0x040fe400078608ff */
[----:B------:R-:W-:Y:S02]  /*2440*/  PRMT R51, R55, 0x7610, R51 ;  /* 0x0000761037337816 */ /* 0x000fe40000000033 */
[----:B------:R-:W-:Y:S01]  /*2450*/  LEA.HI.X R55, R50, R5, R32, 0x1, P3 ;  /* 0x0000000532377211 */ /* 0x000fe200018f0c20 */
[----:B------:R-:W-:-:S02]  /*2460*/  IMAD.SHL.U32 R50, R20, 0x8, RZ ;  /* 0x0000000814327824 */ /* 0x000fc400078e00ff */
[----:B------:R0:W-:Y:S02]  /*2470*/  @P0 STG.E.U16 desc[UR38][R56.64], R51 ;  /* 0x0000003338000986 */ /* 0x0001e4000c101526 */
[----:B0-----:R-:W-:Y:S01]  /*2480*/  SHF.L.U64.HI R51, R20, 0x3, R21 ;  /* 0x0000000314337819 */ /* 0x001fe20000010215 */
[----:B------:R-:W-:Y:S06]  /*2490*/  @!P1 BRA `(.L_x_38) ;  /* 0x0000000000049947 */ /* 0x000fec0003800000 */
[----:B------:R0:W5:Y:S02]  /*24a0*/  LDG.E.LTC128B.U16 R11, desc[UR38][R54.64+0x2] ;  /* 0x00000226360b7981 */ /* 0x000164000c1e1520 */
.L_x_38:
[----:B------:R-:W-:Y:S05]  /*24b0*/  BSYNC B1 ;  /* 0x0000000000017941 */ /* 0x000fea0003800000 */
.L_x_37:
[----:B-----5:R-:W-:Y:S01]  /*24c0*/  HADD2.F32 R32, -RZ, R11.H0_H0 ;  /* 0x2000000bff207230 */ /* 0x020fe20000004100 */
[----:B------:R-:W-:Y:S01]  /*24d0*/  ISETP.GT.AND P0, PT, R64, 0x8, PT ;  /* 0x000000084000780c */ /* 0x000fe20003f04270 */
[----:B------:R-:W-:Y:S01]  /*24e0*/  IMAD.WIDE.U32 R58, R12, R20, R50 ;  /* 0x000000140c3a7225 */ /* 0x000fe200078e0032 */
[----:B------:R-:W-:-:S03]  /*24f0*/  PRMT R63, R11, 0x7610, R63 ;  /* 0x000076100b3f7816 */ /* 0x000fc6000000003f */
[----:B------:R-:W-:Y:S01]  /*2500*/  FMUL R32, R32, R43 ;  /* 0x0000002b20207220 */ /* 0x000fe20000400000 */
[----:B------:R-:W-:Y:S01]  /*2510*/  IMAD.IADD R73, R71, 0x1, R59 ;  /* 0x0000000147497824 */ /* 0x000fe200078e023b */
[----:B------:R-:W-:Y:S02]  /*2520*/  IADD3 R52, P4, R48, R58, RZ ;  /* 0x0000003a30347210 */ /* 0x000fe40007f9e0ff */
[----:B------:R-:W-:Y:S01]  /*2530*/  FFMA R33, R33, R42, R32 ;  /* 0x0000002a21217223 */ /* 0x000fe20000000020 */
[----:B------:R-:W-:Y:S02]  /*2540*/  ISETP.GT.AND P3, PT, R3, RZ, P0 ;  /* 0x000000ff0300720c */ /* 0x000fe40000764270 */
[----:B------:R-:W-:Y:S01]  /*2550*/  IMAD.X R53, R73, 0x1, R15, P4 ;  /* 0x0000000149357824 */ /* 0x000fe200020e060f */
[----:B------:R-:W-:Y:S02]  /*2560*/  LEA R32, P4, R52, R4, 0x1 ;  /* 0x0000000434207211 */ /* 0x000fe400078808ff */
[----:B------:R-:W-:-:S02]  /*2570*/  F2FP.F16.F32.PACK_AB R60, RZ, R33 ;  /* 0x00000021ff3c723e */ /* 0x000fc400000000ff */
[--C-:B------:R-:W-:Y:S02]  /*2580*/  LEA.HI.X R33, R52, R5, R53.reuse, 0x1, P4 ;  /* 0x0000000534217211 */ /* 0x100fe400020f0c35 */
[----:B------:R-:W-:-:S05]  /*2590*/  PRMT R53, R60, 0x7610, R53 ;  /* 0x000076103c357816 */ /* 0x000fca0000000035 */
[----:B------:R1:W-:Y:S04]  /*25a0*/  @P1 STG.E.U16 desc[UR38][R56.64+0x2], R53 ;  /* 0x0000023538001986 */ /* 0x0003e8000c101526 */
[----:B------:R2:W3:Y:S01]  /*25b0*/  @P3 LDG.E.LTC128B.U16 R63, desc[UR38][R32.64] ;  /* 0x00000026203f3981 */ /* 0x0004e2000c1e1520 */
[C---:B------:R-:W-:Y:S01]  /*25c0*/  IMAD.SHL.U32 R65, R8.reuse, 0x10, RZ ;  /* 0x0000001008417824 */ /* 0x040fe200078e00ff */
[----:B------:R-:W-:Y:S01]  /*25d0*/  SHF.L.U64.HI R67, R8, 0x4, R9 ;  /* 0x0000000408437819 */ /* 0x000fe20000010209 */
[----:B------:R-:W-:Y:S01]  /*25e0*/  BSSY B1, `(.L_x_39) ;  /* 0x0000011000017945 */ /* 0x000fe20003800000 */
[----:B------:R-:W-:-:S05]  /*25f0*/  IADD3 R52, P1, R6, R58, RZ ;  /* 0x0000003a06347210 */ /* 0x000fca0007f3e0ff */
[----:B-1----:R-:W-:Y:S01]  /*2600*/  IMAD.X R53, R7, 0x1, R73, P1 ;  /* 0x0000000107357824 */ /* 0x002fe200008e0649 */
[----:B------:R-:W-:Y:S01]  /*2610*/  ISETP.GT.AND P1, PT, R3, 0x1, P0 ;  /* 0x000000010300780c */ /* 0x000fe20000724270 */
[----:B------:R-:W-:-:S03]  /*2620*/  IMAD.WIDE.U32 R52, R23, R10, R52 ;  /* 0x0000000a17347225 */ /* 0x000fc600078e0034 */
[----:B--2---:R-:W-:Y:S01]  /*2630*/  LEA R32, P5, R52, R4, 0x1 ;  /* 0x0000000434207211 */ /* 0x004fe200078a08ff */
[----:B---3--:R-:W-:-:S05]  /*2640*/  HADD2.F32 R60, -RZ, R63.H0_H0 ;  /* 0x2000003fff3c7230 */ /* 0x008fca0000004100 */
[----:B------:R-:W-:Y:S01]  /*2650*/  FMUL R11, R60, R43 ;  /* 0x0000002b3c0b7220 */ /* 0x000fe20000400000 */
[----:B------:R-:W-:-:S03]  /*2660*/  IADD3 R60, P4, R65, R56, RZ ;  /* 0x00000038413c7210 */ /* 0x000fc60007f9e0ff */
[----:B------:R-:W-:Y:S01]  /*2670*/  FFMA R11, R34, R42, R11 ;  /* 0x0000002a220b7223 */ /* 0x000fe2000000000b */
[----:B------:R-:W-:Y:S02]  /*2680*/  IMAD.IADD R34, R69, 0x1, R53 ;  /* 0x0000000145227824 */ /* 0x000fe400078e0235 */
[----:B------:R-:W-:Y:S02]  /*2690*/  IMAD.X R61, R67, 0x1, R57, P4 ;  /* 0x00000001433d7824 */ /* 0x000fe400020e0639 */
[----:B------:R-:W-:Y:S02]  /*26a0*/  F2FP.F16.F32.PACK_AB R11, RZ, R11 ;  /* 0x0000000bff0b723e */ /* 0x000fe400000000ff */
[----:B------:R-:W-:-:S03]  /*26b0*/  LEA.HI.X R33, R52, R5, R34, 0x1, P5 ;  /* 0x0000000534217211 */ /* 0x000fc600028f0c22 */
[----:B------:R1:W-:Y:S01]  /*26c0*/  @P3 STG.E.U16 desc[UR38][R60.64], R11 ;  /* 0x0000000b3c003986 */ /* 0x0003e2000c101526 */
[----:B------:R-:W-:Y:S05]  /*26d0*/  @!P1 BRA `(.L_x_40) ;  /* 0x0000000000049947 */ /* 0x000fea0003800000 */
[----:B------:R2:W5:Y:S02]  /*26e0*/  LDG.E.LTC128B.U16 R63, desc[UR38][R32.64+0x2] ;  /* 0x00000226203f7981 */ /* 0x000564000c1e1520 */
.L_x_40:
[----:B------:R-:W-:Y:S05]  /*26f0*/  BSYNC B1 ;  /* 0x0000000000017941 */ /* 0x000fea0003800000 */
.L_x_39:
[----:B-----5:R-:W-:Y:S01]  /*2700*/  HADD2.F32 R34, -RZ, R63.H0_H0 ;  /* 0x2000003fff227230 */ /* 0x020fe20000004100 */
[----:B------:R-:W-:Y:S01]  /*2710*/  ISETP.GT.AND P3, PT, R3, 0x8, P2 ;  /* 0x000000080300780c */ /* 0x000fe20001764270 */
[----:B------:R-:W-:Y:S03]  /*2720*/  BSSY B1, `(.L_x_41) ;  /* 0x0000007000017945 */ /* 0x000fe60003800000 */
[----:B------:R-:W-:-:S04]  /*2730*/  FMUL R34, R34, R43 ;  /* 0x0000002b22227220 */ /* 0x000fc80000400000 */
[----:B------:R-:W-:-:S05]  /*2740*/  FFMA R34, R35, R42, R34 ;  /* 0x0000002a23227223 */ /* 0x000fca0000000022 */
[----:B------:R-:W-:-:S05]  /*2750*/  F2FP.F16.F32.PACK_AB R34, RZ, R34 ;  /* 0x00000022ff22723e */ /* 0x000fca00000000ff */
[----:B------:R3:W-:Y:S01]  /*2760*/  @P1 STG.E.U16 desc[UR38][R60.64+0x2], R34 ;  /* 0x000002223c001986 */ /* 0x0007e2000c101526 */
[----:B------:R-:W-:Y:S05]  /*2770*/  @!P3 BRA `(.L_x_42) ;  /* 0x000000000004b947 */ /* 0x000fea0003800000 */
[----:B------:R4:W5:Y:S02]  /*2780*/  LDG.E.LTC128B.U16 R63, desc[UR38][R54.64+0x10] ;  /* 0x00001026363f7981 */ /* 0x000964000c1e1520 */
.L_x_42:
[----:B------:R-:W-:Y:S05]  /*2790*/  BSYNC B1 ;  /* 0x0000000000017941 */ /* 0x000fea0003800000 */
.L_x_41:
[----:B---3-5:R-:W-:Y:S01]  /*27a0*/  HADD2.F32 R34, -RZ, R63.H0_H0 ;  /* 0x2000003fff227230 */ /* 0x028fe20000004100 */
[----:B------:R-:W-:Y:S01]  /*27b0*/  ISETP.GT.AND P2, PT, R3, 0x9, P2 ;  /* 0x000000090300780c */ /* 0x000fe20001744270 */
[----:B------:R-:W-:Y:S03]  /*27c0*/  BSSY B1, `(.L_x_43) ;  /* 0x0000007000017945 */ /* 0x000fe60003800000 */
[----:B-1----:R-:W-:-:S04]  /*27d0*/  FMUL R11, R34, R43 ;  /* 0x0000002b220b7220 */ /* 0x002fc80000400000 */
[----:B------:R-:W-:-:S05]  /*27e0*/  FFMA R11, R36, R42, R11 ;  /* 0x0000002a240b7223 */ /* 0x000fca000000000b */
[----:B------:R-:W-:-:S05]  /*27f0*/  F2FP.F16.F32.PACK_AB R11, RZ, R11 ;  /* 0x0000000bff0b723e */ /* 0x000fca00000000ff */
[----:B------:R1:W-:Y:S01]  /*2800*/  @P3 STG.E.U16 desc[UR38][R56.64+0x10], R11 ;  /* 0x0000100b38003986 */ /* 0x0003e2000c101526 */
[----:B------:R-:W-:Y:S05]  /*2810*/  @!P2 BRA `(.L_x_44) ;  /* 0x000000000004a947 */ /* 0x000fea0003800000 */
[----:B------:R3:W5:Y:S02]  /*2820*/  LDG.E.LTC128B.U16 R63, desc[UR38][R54.64+0x12] ;  /* 0x00001226363f7981 */ /* 0x000764000c1e1520 */
.L_x_44:
[----:B------:R-:W-:Y:S05]  /*2830*/  BSYNC B1 ;  /* 0x0000000000017941 */ /* 0x000fea0003800000 */
.L_x_43:
        /* <DEDUP_REMOVED lines=9> */
.L_x_46:
[----:B------:R-:W-:Y:S05]  /*28d0*/  BSYNC B1 ;  /* 0x0000000000017941 */ /* 0x000fea0003800000 */
.L_x_45:
[----:B0----5:R-:W-:Y:S01]  /*28e0*/  HADD2.F32 R34, -RZ, R63.H0_H0 ;  /* 0x2000003fff227230 */ /* 0x021fe20000004100 */
        /* <DEDUP_REMOVED lines=8> */
.L_x_48:
[----:B------:R-:W-:Y:S05]  /*2970*/  BSYNC B1 ;  /* 0x0000000000017941 */ /* 0x000fea0003800000 */
.L_x_47:
[----:B-----5:R-:W-:Y:S01]  /*2980*/  HADD2.F32 R34, -RZ, R63.H0_H0 ;  /* 0x2000003fff227230 */ /* 0x020fe20000004100 */
[----:B------:R-:W-:Y:S01]  /*2990*/  ISETP.GT.AND P0, PT, R64, 0x80, PT ;  /* 0x000000804000780c */ /* 0x000fe20003f04270 */
[----:B-12---:R-:W-:Y:S02]  /*29a0*/  IMAD.MOV.U32 R32, RZ, RZ, R58 ;  /* 0x000000ffff207224 */ /* 0x006fe400078e003a */
[----:B------:R-:W-:Y:S02]  /*29b0*/  IMAD.MOV.U32 R33, RZ, RZ, R73 ;  /* 0x000000ffff217224 */ /* 0x000fe400078e0049 */
[----:B------:R-:W-:Y:S01]  /*29c0*/  FMUL R34, R34, R43 ;  /* 0x0000002b22227220 */ /* 0x000fe20000400000 */
[----:B------:R-:W-:Y:S01]  /*29d0*/  IMAD R21, R21, 0x78, RZ ;  /* 0x0000007815157824 */ /* 0x000fe200078e02ff */
[----:B------:R-:W-:Y:S01]  /*29e0*/  ISETP.GT.AND P2, PT, R3, RZ, P0 ;  /* 0x000000ff0300720c */ /* 0x000fe20000744270 */
[----:B------:R-:W-:-:S04]  /*29f0*/  IMAD.WIDE.U32 R52, R20, 0x78, R32 ;  /* 0x0000007814347825 */ /* 0x000fc800078e0020 */
[----:B------:R-:W-:Y:S01]  /*2a00*/  FFMA R34, R39, R42, R34 ;  /* 0x0000002a27227223 */ /* 0x000fe20000000022 */
[----:B------:R-:W-:Y:S01]  /*2a10*/  IMAD.IADD R57, R53, 0x1, R21 ;  /* 0x0000000135397824 */ /* 0x000fe200078e0215 */
[----:B0-----:R-:W-:-:S03]  /*2a20*/  IADD3 R11, P3, R48, R52, RZ ;  /* 0x00000034300b7210 */ /* 0x001fc60007f7e0ff */
[----:B------:R-:W-:Y:S02]  /*2a30*/  F2FP.F16.F32.PACK_AB R34, RZ, R34 ;  /* 0x00000022ff22723e */ /* 0x000fe400000000ff */
[----:B------:R-:W-:Y:S01]  /*2a40*/  IMAD.X R36, R57, 0x1, R15, P3 ;  /* 0x0000000139247824 */ /* 0x000fe200018e060f */
[C---:B------:R-:W-:Y:S02]  /*2a50*/  LEA R32, P3, R11.reuse, R4, 0x1 ;  /* 0x000000040b207211 */ /* 0x040fe400078608ff */
[----:B------:R-:W-:Y:S02]  /*2a60*/  PRMT R35, R34, 0x7610, R35 ;  /* 0x0000761022237816 */ /* 0x000fe40000000023 */
[----:B------:R-:W-:-:S03]  /*2a70*/  LEA.HI.X R33, R11, R5, R36, 0x1, P3 ;  /* 0x000000050b217211 */ /* 0x000fc600018f0c24 */
[----:B------:R0:W-:Y:S04]  /*2a80*/  @P1 STG.E.U16 desc[UR38][R60.64+0x12], R35 ;  /* 0x000012233c001986 */ /* 0x0001e8000c101526 */
[----:B------:R1:W2:Y:S01]  /*2a90*/  @P2 LDG.E.LTC128B.U16 R63, desc[UR38][R32.64] ;  /* 0x00000026203f2981 */ /* 0x0002a2000c1e1520 */
[----:B---34-:R-:W-:Y:S01]  /*2aa0*/  IMAD R55, R9, 0xf0, RZ ;  /* 0x000000f009377824 */ /* 0x018fe200078e02ff */
[----:B------:R-:W-:Y:S01]  /*2ab0*/  ISETP.GT.AND P3, PT, R3, 0x1, P0 ;  /* 0x000000010300780c */ /* 0x000fe20000764270 */
[----:B------:R-:W-:Y:S01]  /*2ac0*/  BSSY B1, `(.L_x_49) ;  /* 0x0000015000017945 */ /* 0x000fe20003800000 */
[----:B0-----:R-:W-:-:S04]  /*2ad0*/  IMAD.WIDE.U32 R34, R20, 0x78, R50 ;  /* 0x0000007814227825 */ /* 0x001fc800078e0032 */
[----:B------:R-:W-:Y:S01]  /*2ae0*/  IMAD.IADD R35, R21, 0x1, R35 ;  /* 0x0000000115237824 */ /* 0x000fe200078e0223 */
[----:B-1----:R-:W-:Y:S01]  /*2af0*/  IADD3 R32, P4, R50, R34, RZ ;  /* 0x0000002232207210 */ /* 0x002fe20007f9e0ff */
[----:B------:R-:W-:-:S04]  /*2b00*/  IMAD.WIDE.U32 R60, R8, 0xf0, R60 ;  /* 0x000000f0083c7825 */ /* 0x000fc800078e003c */
[----:B------:R-:W-:-:S04]  /*2b10*/  IMAD.WIDE.U32 R36, R12, R20, R34 ;  /* 0x000000140c247225 */ /* 0x000fc800078e0022 */
[----:B------:R-:W-:Y:S01]  /*2b20*/  IMAD.IADD R9, R61, 0x1, R55 ;  /* 0x000000013d097824 */ /* 0x000fe200078e0237 */
[----:B------:R-:W-:-:S04]  /*2b30*/  IADD3 R36, P1, R6, R36, RZ ;  /* 0x0000002406247210 */ /* 0x000fc80007f3e0ff */
[----:B------:R-:W-:-:S03]  /*2b40*/  IADD3.X R37, R7, R71, R37, P1, !PT ;  /* 0x0000004707257210 */ /* 0x000fc60000ffe425 */
[----:B------:R-:W-:-:S04]  /*2b50*/  IMAD.WIDE.U32 R36, R23, R10, R36 ;  /* 0x0000000a17247225 */ /* 0x000fc800078e0024 */
[----:B------:R-:W-:Y:S02]  /*2b60*/  IMAD.IADD R8, R69, 0x1, R37 ;  /* 0x0000000145087824 */ /* 0x000fe400078e0225 */
[----:B--2---:R-:W-:-:S05]  /*2b70*/  HADD2.F32 R38, -RZ, R63.H0_H0 ;  /* 0x2000003fff267230 */ /* 0x004fca0000004100 */
[----:B------:R-:W-:Y:S01]  /*2b80*/  FMUL R11, R38, R43 ;  /* 0x0000002b260b7220 */ /* 0x000fe20000400000 */
[----:B------:R-:W-:-:S03]  /*2b90*/  LEA R38, P1, R36, R4, 0x1 ;  /* 0x0000000424267211 */ /* 0x000fc600078208ff */
[----:B------:R-:W-:Y:S01]  /*2ba0*/  FFMA R11, R24, R42, R11 ;  /* 0x0000002a180b7223 */ /* 0x000fe2000000000b */
[----:B------:R-:W-:Y:S01]  /*2bb0*/  LEA.HI.X R39, R36, R5, R8, 0x1, P1 ;  /* 0x0000000524277211 */ /* 0x000fe200008f0c08 */
[----:B------:R-:W-:-:S03]  /*2bc0*/  @P2 IMAD.MOV.U32 R8, RZ, RZ, R60 ;  /* 0x000000ffff082224 */ /* 0x000fc600078e003c */
[----:B------:R-:W-:-:S05]  /*2bd0*/  F2FP.F16.F32.PACK_AB R11, RZ, R11 ;  /* 0x0000000bff0b723e */ /* 0x000fca00000000ff */
[----:B------:R0:W-:Y:S01]  /*2be0*/  @P2 STG.E.U16 desc[UR38][R8.64], R11 ;  /* 0x0000000b08002986 */ /* 0x0001e2000c101526 */
[----:B------:R-:W-:Y:S05]  /*2bf0*/  @!P3 BRA `(.L_x_50) ;  /* 0x000000000004b947 */ /* 0x000fea0003800000 */
[----:B------:R1:W5:Y:S02]  /*2c00*/  LDG.E.LTC128B.U16 R63, desc[UR38][R38.64+0x2] ;  /* 0x00000226263f7981 */ /* 0x000364000c1e1520 */
.L_x_50:
[----:B------:R-:W-:Y:S05]  /*2c10*/  BSYNC B1 ;  /* 0x0000000000017941 */ /* 0x000fea0003800000 */
.L_x_49:
[----:B-----5:R-:W-:Y:S01]  /*2c20*/  HADD2.F32 R14, -RZ, R63.H0_H0 ;  /* 0x2000003fff0e7230 */ /* 0x020fe20000004100 */
[----:B------:R-:W-:Y:S01]  /*2c30*/  ISETP.GT.AND P1, PT, R64, 0x88, PT ;  /* 0x000000884000780c */ /* 0x000fe20003f24270 */
[----:B------:R-:W-:Y:S01]  /*2c40*/  @P3 IMAD.MOV.U32 R24, RZ, RZ, R60 ;  /* 0x000000ffff183224 */ /* 0x000fe200078e003c */
[----:B------:R-:W-:Y:S01]  /*2c50*/  BSSY B1, `(.L_x_51) ;  /* 0x0000010000017945 */ /* 0x000fe20003800000 */
[----:B------:R-:W-:Y:S02]  /*2c60*/  IMAD.X R33, R35, 0x1, R51, P4 ;  /* 0x0000000123217824 */ /* 0x000fe400020e0633 */
[----:B------:R-:W-:Y:S01]  /*2c70*/  FMUL R14, R14, R43 ;  /* 0x0000002b0e0e7220 */ /* 0x000fe20000400000 */
[----:B------:R-:W-:Y:S01]  /*2c80*/  IADD3 R48, P2, P4, R48, R52, R50 ;  /* 0x0000003430307210 */ /* 0x000fe20007c5e032 */
[----:B------:R-:W-:-:S04]  /*2c90*/  IMAD.WIDE.U32 R20, R12, R20, R32 ;  /* 0x000000140c147225 */ /* 0x000fc800078e0020 */
[----:B------:R-:W-:Y:S01]  /*2ca0*/  FFMA R14, R25, R42, R14 ;  /* 0x0000002a190e7223 */ /* 0x000fe2000000000e */
[----:B------:R-:W-:Y:S01]  /*2cb0*/  IADD3.X R15, R15, R57, R51, P2, P4 ;  /* 0x000000390f0f7210 */ /* 0x000fe200017e8433 */
[----:B------:R-:W-:Y:S01]  /*2cc0*/  @P3 IMAD.MOV.U32 R25, RZ, RZ, R9 ;  /* 0x000000ffff193224 */ /* 0x000fe200078e0009 */
[----:B------:R-:W-:Y:S02]  /*2cd0*/  ISETP.GT.AND P2, PT, R3, RZ, P1 ;  /* 0x000000ff0300720c */ /* 0x000fe40000f44270 */
[----:B0-----:R-:W-:Y:S02]  /*2ce0*/  F2FP.F16.F32.PACK_AB R11, RZ, R14 ;  /* 0x0000000eff0b723e */ /* 0x001fe400000000ff */
[----:B------:R-:W-:Y:S02]  /*2cf0*/  LEA R12, P4, R48, R4, 0x1 ;  /* 0x00000004300c7211 */ /* 0x000fe400078808ff */
[----:B------:R-:W-:Y:S01]  /*2d00*/  IADD3 R14, P5, R6, R20, RZ ;  /* 0x00000014060e7210 */ /* 0x000fe20007fbe0ff */
[----:B------:R0:W-:Y:S01]  /*2d10*/  @P3 STG.E.U16 desc[UR38][R24.64+0x2], R11 ;  /* 0x0000020b18003986 */ /* 0x0001e2000c101526 */
[----:B------:R-:W-:-:S05]  /*2d20*/  LEA.HI.X R13, R48, R5, R15, 0x1, P4 ;  /* 0x00000005300d7211 */ /* 0x000fca00020f0c0f */
[----:B------:R-:W-:Y:S06]  /*2d30*/  @!P2 BRA `(.L_x_52) ;  /* 0x000000000004a947 */ /* 0x000fec0003800000 */
[----:B------:R2:W5:Y:S02]  /*2d40*/  LDG.E.LTC128B.U16 R63, desc[UR38][R12.64] ;  /* 0x000000260c3f7981 */ /* 0x000564000c1e1520 */
.L_x_52:
[----:B------:R-:W-:Y:S05]  /*2d50*/  BSYNC B1 ;  /* 0x0000000000017941 */ /* 0x000fea0003800000 */
.L_x_51:
[----:B-----5:R-:W-:Y:S01]  /*2d60*/  HADD2.F32 R6, -RZ, R63.H0_H0 ;  /* 0x2000003fff067230 */ /* 0x020fe20000004100 */
[----:B------:R-:W-:Y:S01]  /*2d70*/  IADD3.X R15, R7, R71, R21, P5, !PT ;  /* 0x00000047070f7210 */ /* 0x000fe20002ffe415 */
[----:B------:R-:W-:Y:S01]  /*2d80*/  BSSY B1, `(.L_x_53) ;  /* 0x000000e000017945 */ /* 0x000fe20003800000 */
[----:B------:R-:W-:Y:S02]  /*2d90*/  ISETP.GT.AND P3, PT, R3, 0x1, P1 ;  /* 0x000000010300780c */ /* 0x000fe40000f64270 */
[----:B------:R-:W-:Y:S01]  /*2da0*/  FMUL R7, R6, R43 ;  /* 0x0000002b06077220 */ /* 0x000fe20000400000 */
[----:B0-----:R-:W-:Y:S01]  /*2db0*/  IMAD.WIDE.U32 R10, R23, R10, R14 ;  /* 0x0000000a170a7225 */ /* 0x001fe200078e000e */
[----:B------:R-:W-:-:S03]  /*2dc0*/  IADD3 R6, P4, R65, R60, RZ ;  /* 0x0000003c41067210 */ /* 0x000fc60007f9e0ff */
[----:B------:R-:W-:Y:S01]  /*2dd0*/  FFMA R7, R26, R42, R7 ;  /* 0x0000002a1a077223 */ /* 0x000fe20000000007 */
[----:B------:R-:W-:Y:S01]  /*2de0*/  IMAD.IADD R11, R69, 0x1, R11 ;  /* 0x00000001450b7824 */ /* 0x000fe200078e020b */
[----:B------:R-:W-:-:S03]  /*2df0*/  LEA R8, P5, R10, R4, 0x1 ;  /* 0x000000040a087211 */ /* 0x000fc600078a08ff */
[----:B------:R-:W-:Y:S01]  /*2e00*/  F2FP.F16.F32.PACK_AB R4, RZ, R7 ;  /* 0x00000007ff04723e */ /* 0x000fe200000000ff */
[----:B------:R-:W-:Y:S01]  /*2e10*/  IMAD.X R7, R9, 0x1, R67, P4 ;  /* 0x0000000109077824 */ /* 0x000fe200020e0643 */
[----:B------:R-:W-:-:S04]  /*2e20*/  LEA.HI.X R9, R10, R5, R11, 0x1, P5 ;  /* 0x000000050a097211 */ /* 0x000fc800028f0c0b */
[----:B------:R0:W-:Y:S01]  /*2e30*/  @P2 STG.E.U16 desc[UR38][R6.64], R4 ;  /* 0x0000000406002986 */ /* 0x0001e2000c101526 */
[----:B------:R-:W-:Y:S05]  /*2e40*/  @!P3 BRA `(.L_x_54) ;  /* 0x000000000004b947 */ /* 0x000fea0003800000 */
[----:B------:R3:W5:Y:S02]  /*2e50*/  LDG.E.LTC128B.U16 R63, desc[UR38][R8.64+0x2] ;  /* 0x00000226083f7981 */ /* 0x000764000c1e1520 */
.L_x_54:
[----:B------:R-:W-:Y:S05]  /*2e60*/  BSYNC B1 ;  /* 0x0000000000017941 */ /* 0x000fea0003800000 */
.L_x_53:
[----:B0----5:R-:W-:Y:S01]  /*2e70*/  HADD2.F32 R4, -RZ, R63.H0_H0 ;  /* 0x2000003fff047230 */ /* 0x021fe20000004100 */
        /* <DEDUP_REMOVED lines=8> */
.L_x_56:
[----:B------:R-:W-:Y:S05]  /*2f00*/  BSYNC B1 ;  /* 0x0000000000017941 */ /* 0x000fea0003800000 */
.L_x_55:
[----:B0----5:R-:W-:Y:S01]  /*2f10*/  HADD2.F32 R4, -RZ, R63.H0_H0 ;  /* 0x2000003fff047230 */ /* 0x021fe20000004100 */
[----:B------:R-:W-:Y:S01]  /*2f20*/  ISETP.GT.AND P0, PT, R3, 0x9, P0 ;  /* 0x000000090300780c */ /* 0x000fe20000704270 */
[----:B------:R-:W-:Y:S03]  /*2f30*/  BSSY B1, `(.L_x_57) ;  /* 0x000000a000017945 */ /* 0x000fe60003800000 */
[----:B------:R-:W-:-:S04]  /*2f40*/  FMUL R5, R4, R43 ;  /* 0x0000002b04057220 */ /* 0x000fc80000400000 */
[----:B------:R-:W-:-:S05]  /*2f50*/  FFMA R5, R28, R42, R5 ;  /* 0x0000002a1c057223 */ /* 0x000fca0000000005 */
[----:B------:R-:W-:Y:S01]  /*2f60*/  F2FP.F16.F32.PACK_AB R4, RZ, R5 ;  /* 0x00000005ff04723e */ /* 0x000fe200000000ff */
[----:B------:R-:W-:-:S03]  /*2f70*/  IMAD.IADD R5, R55, 0x1, R61 ;  /* 0x0000000137057824 */ /* 0x000fc600078e023d */
[----:B------:R-:W-:Y:S01]  /*2f80*/  PRMT R6, R4, 0x7610, R6 ;  /* 0x0000761004067816 */ /* 0x000fe20000000006 */
[----:B------:R-:W-:-:S05]  /*2f90*/  @P2 IMAD.MOV.U32 R4, RZ, RZ, R60 ;  /* 0x000000ffff042224 */ /* 0x000fca00078e003c */
[----:B------:R0:W-:Y:S01]  /*2fa0*/  @P2 STG.E.U16 desc[UR38][R4.64+0x10], R6 ;  /* 0x0000100604002986 */ /* 0x0001e2000c101526 */
[----:B------:R-:W-:Y:S05]  /*2fb0*/  @!P0 BRA `(.L_x_58) ;  /* 0x0000000000048947 */ /* 0x000fea0003800000 */
[----:B------:R0:W5:Y:S02]  /*2fc0*/  LDG.E.LTC128B.U16 R63, desc[UR38][R38.64+0x12] ;  /* 0x00001226263f7981 */ /* 0x000164000c1e1520 */
.L_x_58:
[----:B------:R-:W-:Y:S05]  /*2fd0*/  BSYNC B1 ;  /* 0x0000000000017941 */ /* 0x000fea0003800000 */
.L_x_57:
[----:B0----5:R-:W-:Y:S01]  /*2fe0*/  HADD2.F32 R6, -RZ, R63.H0_H0 ;  /* 0x2000003fff067230 */ /* 0x021fe20000004100 */
[----:B------:R-:W-:Y:S01]  /*2ff0*/  ISETP.GT.AND P2, PT, R3, 0x8, P1 ;  /* 0x000000080300780c */ /* 0x000fe20000f44270 */
[----:B------:R-:W-:Y:S01]  /*3000*/  @P0 IMAD.MOV.U32 R7, RZ, RZ, R5 ;  /* 0x000000ffff070224 */ /* 0x000fe200078e0005 */
[----:B------:R-:W-:Y:S02]  /*3010*/  BSSY B1, `(.L_x_59) ;  /* 0x0000009000017945 */ /* 0x000fe40003800000 */
[----:B------:R-:W-:-:S04]  /*3020*/  FMUL R6, R6, R43 ;  /* 0x0000002b06067220 */ /* 0x000fc80000400000 */
[----:B------:R-:W-:-:S05]  /*3030*/  FFMA R6, R29, R42, R6 ;  /* 0x0000002a1d067223 */ /* 0x000fca0000000006 */
[----:B------:R-:W-:-:S04]  /*3040*/  F2FP.F16.F32.PACK_AB R6, RZ, R6 ;  /* 0x00000006ff06723e */ /* 0x000fc800000000ff */
[----:B------:R-:W-:Y:S01]  /*3050*/  PRMT R10, R6, 0x7610, R10 ;  /* 0x00007610060a7816 */ /* 0x000fe2000000000a */
[----:B------:R-:W-:-:S05]  /*3060*/  @P0 IMAD.MOV.U32 R6, RZ, RZ, R60 ;  /* 0x000000ffff060224 */ /* 0x000fca00078e003c */
[----:B------:R0:W-:Y:S01]  /*3070*/  @P0 STG.E.U16 desc[UR38][R6.64+0x12], R10 ;  /* 0x0000120a06000986 */ /* 0x0001e2000c101526 */
[----:B------:R-:W-:Y:S05]  /*3080*/  @!P2 BRA `(.L_x_60) ;  /* 0x000000000004a947 */ /* 0x000fea0003800000 */
[----:B------:R0:W5:Y:S02]  /*3090*/  LDG.E.LTC128B.U16 R63, desc[UR38][R8.64+0x10] ;  /* 0x00001026083f7981 */ /* 0x000164000c1e1520 */
.L_x_60:
[----:B------:R-:W-:Y:S05]  /*30a0*/  BSYNC B1 ;  /* 0x0000000000017941 */ /* 0x000fea0003800000 */
.L_x_59:
[----:B-----5:R-:W-:Y:S01]  /*30b0*/  HADD2.F32 R4, -RZ, R63.H0_H0 ;  /* 0x2000003fff047230 */ /* 0x020fe20000004100 */
[----:B------:R-:W-:Y:S01]  /*30c0*/  ISETP.GT.AND P1, PT, R3, 0x9, P1 ;  /* 0x000000090300780c */ /* 0x000fe20000f24270 */
[----:B------:R-:W-:Y:S03]  /*30d0*/  BSSY B1, `(.L_x_61) ;  /* 0x0000009000017945 */ /* 0x000fe60003800000 */
[----:B0-----:R-:W-:Y:S01]  /*30e0*/  FMUL R7, R4, R43 ;  /* 0x0000002b04077220 */ /* 0x001fe20000400000 */
[----:B------:R-:W-:-:S03]  /*30f0*/  IADD3 R4, P0, R65, R60, RZ ;  /* 0x0000003c41047210 */ /* 0x000fc60007f1e0ff */
[----:B------:R-:W-:Y:S02]  /*3100*/  FFMA R7, R30, R42, R7 ;  /* 0x0000002a1e077223 */ /* 0x000fe40000000007 */
[----:B------:R-:W-:-:S03]  /*3110*/  IMAD.X R5, R5, 0x1, R67, P0 ;  /* 0x0000000105057824 */ /* 0x000fc600000e0643 */
[----:B------:R-:W-:-:S05]  /*3120*/  F2FP.F16.F32.PACK_AB R7, RZ, R7 ;  /* 0x00000007ff07723e */ /* 0x000fca00000000ff */
[----:B------:R0:W-:Y:S01]  /*3130*/  @P2 STG.E.U16 desc[UR38][R4.64+0x10], R7 ;  /* 0x0000100704002986 */ /* 0x0001e2000c101526 */
[----:B------:R-:W-:Y:S05]  /*3140*/  @!P1 BRA `(.L_x_62) ;  /* 0x0000000000049947 */ /* 0x000fea0003800000 */
[----:B------:R0:W5:Y:S02]  /*3150*/  LDG.E.LTC128B.U16 R63, desc[UR38][R8.64+0x12] ;  /* 0x00001226083f7981 */ /* 0x000164000c1e1520 */
.L_x_62:
[----:B------:R-:W-:Y:S05]  /*3160*/  BSYNC B1 ;  /* 0x0000000000017941 */ /* 0x000fea0003800000 */
.L_x_61:
[----:B------:R-:W-:Y:S05]  /*3170*/  @!P1 BRA `(.L_x_63) ;  /* 0x0000000400749947 */ /* 0x000fea0003800000 */
[----:B-----5:R-:W-:-:S05]  /*3180*/  HADD2.F32 R6, -RZ, R63.H0_H0 ;  /* 0x2000003fff067230 */ /* 0x020fca0000004100 */
[----:B------:R-:W-:-:S04]  /*3190*/  FMUL R6, R6, R43 ;  /* 0x0000002b06067220 */ /* 0x000fc80000400000 */
[----:B------:R-:W-:-:S05]  /*31a0*/  FFMA R6, R31, R42, R6 ;  /* 0x0000002a1f067223 */ /* 0x000fca0000000006 */
[----:B------:R-:W-:-:S05]  /*31b0*/  F2FP.F16.F32.PACK_AB R6, RZ, R6 ;  /* 0x00000006ff06723e */ /* 0x000fca00000000ff */
[----:B------:R0:W-:Y:S01]  /*31c0*/  STG.E.U16 desc[UR38][R4.64+0x12], R6 ;  /* 0x0000120604007986 */ /* 0x0001e2000c101526 */
[----:B------:R-:W-:Y:S05]  /*31d0*/  BRA `(.L_x_63) ;  /* 0x00000004005c7947 */ /* 0x000fea0003800000 */
.L_x_36:
[----:B------:R-:W-:Y:S01]  /*31e0*/  ISETP.GT.AND P4, PT, R3, 0x1, P2 ;  /* 0x000000010300780c */ /* 0x000fe20001784270 */
[----:B------:R-:W-:Y:S01]  /*31f0*/  ULDC.64 UR4, c[0x0][0x5c0] ;  /* 0x0001700000047ab9 */ /* 0x000fe20000000a00 */
[-C--:B------:R-:W-:Y:S01]  /*3200*/  FMUL R33, R33, R42.reuse ;  /* 0x0000002a21217220 */ /* 0x080fe20000400000 */
[----:B------:R-:W-:Y:S01]  /*3210*/  LEA R6, P1, R54, UR4, 0x1 ;  /* 0x0000000436067c11 */ /* 0x000fe2000f8208ff */
[C---:B------:R-:W-:Y:S01]  /*3220*/  IMAD.SHL.U32 R21, R8.reuse, 0x10, RZ ;  /* 0x0000001008157824 */ /* 0x040fe200078e00ff */
[----:B------:R-:W-:Y:S01]  /*3230*/  SHF.L.U64.HI R15, R8, 0x4, R9 ;  /* 0x00000004080f7819 */ /* 0x000fe20000010209 */
[-C--:B------:R-:W-:Y:S01]  /*3240*/  FMUL R32, R32, R42.reuse ;  /* 0x0000002a20207220 */ /* 0x080fe20000400000 */
[----:B------:R-:W-:Y:S01]  /*3250*/  LEA.HI.X R7, R54, UR5, R57, 0x1, P1 ;  /* 0x0000000536077c11 */ /* 0x000fe200088f0c39 */
[-C--:B------:R-:W-:Y:S01]  /*3260*/  FMUL R34, R34, R42.reuse ;  /* 0x0000002a22227220 */ /* 0x080fe20000400000 */
[----:B------:R-:W-:Y:S01]  /*3270*/  F2FP.F16.F32.PACK_AB R33, RZ, R33 ;  /* 0x00000021ff21723e */ /* 0x000fe200000000ff */
[-C--:B------:R-:W-:Y:S01]  /*3280*/  FMUL R35, R35, R42.reuse ;  /* 0x0000002a23237220 */ /* 0x080fe20000400000 */
[----:B------:R-:W-:Y:S01]  /*3290*/  ISETP.GT.AND P3, PT, R64, 0x8, PT ;  /* 0x000000084000780c */ /* 0x000fe20003f64270 */
[----:B------:R-:W-:Y:S01]  /*32a0*/  FMUL R36, R36, R42 ;  /* 0x0000002a24247220 */ /* 0x000fe20000400000 */
[----:B------:R-:W-:Y:S01]  /*32b0*/  F2FP.F16.F32.PACK_AB R32, RZ, R32 ;  /* 0x00000020ff20723e */ /* 0x000fe200000000ff */
[----:B------:R-:W-:Y:S01]  /*32c0*/  @P4 STG.E.U16 desc[UR38][R6.64+0x2], R33 ;  /* 0x0000022106004986 */ /* 0x000fe2000c101526 */
[----:B------:R-:W-:Y:S01]  /*32d0*/  IADD3 R10, P4, R21, R6, RZ ;  /* 0x00000006150a7210 */ /* 0x000fe20007f9e0ff */
[-C--:B------:R-:W-:Y:S01]  /*32e0*/  FMUL R37, R37, R42.reuse ;  /* 0x0000002a25257220 */ /* 0x080fe20000400000 */
[C---:B------:R-:W-:Y:S01]  /*32f0*/  ISETP.GT.AND P1, PT, R3.reuse, RZ, P3 ;  /* 0x000000ff0300720c */ /* 0x040fe20001f24270 */
[----:B------:R-:W-:Y:S01]  /*3300*/  @P0 STG.E.U16 desc[UR38][R6.64], R32 ;  /* 0x0000002006000986 */ /* 0x000fe2000c101526 */
[----:B------:R-:W-:Y:S01]  /*3310*/  ISETP.GT.AND P5, PT, R3, 0x1, P3 ;  /* 0x000000010300780c */ /* 0x000fe20001fa4270 */
[----:B------:R-:W-:Y:S01]  /*3320*/  IMAD.X R11, R15, 0x1, R7, P4 ;  /* 0x000000010f0b7824 */ /* 0x000fe200020e0607 */
[----:B------:R-:W-:Y:S01]  /*3330*/  ISETP.GT.AND P4, PT, R3, 0x8, P2 ;  /* 0x000000080300780c */ /* 0x000fe20001784270 */
[----:B------:R-:W-:Y:S01]  /*3340*/  FMUL R38, R38, R42 ;  /* 0x0000002a26267220 */ /* 0x000fe20000400000 */
[----:B------:R-:W-:Y:S01]  /*3350*/  F2FP.F16.F32.PACK_AB R34, RZ, R34 ;  /* 0x00000022ff22723e */ /* 0x000fe200000000ff */
[-C--:B------:R-:W-:Y:S01]  /*3360*/  FMUL R39, R39, R42.reuse ;  /* 0x0000002a27277220 */ /* 0x080fe20000400000 */
[----:B------:R-:W-:Y:S01]  /*3370*/  F2FP.F16.F32.PACK_AB R35, RZ, R35 ;  /* 0x00000023ff23723e */ /* 0x000fe200000000ff */
[----:B------:R-:W-:Y:S01]  /*3380*/  FMUL R24, R24, R42 ;  /* 0x0000002a18187220 */ /* 0x000fe20000400000 */
[----:B------:R-:W-:Y:S01]  /*3390*/  F2FP.F16.F32.PACK_AB R36, RZ, R36 ;  /* 0x00000024ff24723e */ /* 0x000fe200000000ff */
[----:B------:R-:W-:Y:S01]  /*33a0*/  IMAD R9, R9, 0xf0, RZ ;  /* 0x000000f009097824 */ /* 0x000fe200078e02ff */
[C---:B------:R-:W-:Y:S01]  /*33b0*/  ISETP.GT.AND P2, PT, R3.reuse, 0x9, P2 ;  /* 0x000000090300780c */ /* 0x040fe20001744270 */
[----:B------:R-:W-:Y:S01]  /*33c0*/  @P1 STG.E.U16 desc[UR38][R10.64], R34 ;  /* 0x000000220a001986 */ /* 0x000fe2000c101526 */
[----:B------:R-:W-:Y:S01]  /*33d0*/  ISETP.GT.AND P1, PT, R64, 0x80, PT ;  /* 0x000000804000780c */ /* 0x000fe20003f24270 */
[----:B------:R-:W-:Y:S01]  /*33e0*/  IMAD.WIDE.U32 R12, R8, 0xf0, R10 ;  /* 0x000000f0080c7825 */ /* 0x000fe200078e000a */
[----:B------:R-:W-:Y:S01]  /*33f0*/  F2FP.F16.F32.PACK_AB R37, RZ, R37 ;  /* 0x00000025ff25723e */ /* 0x000fe200000000ff */
[----:B------:R-:W-:Y:S01]  /*3400*/  @P5 STG.E.U16 desc[UR38][R10.64+0x2], R35 ;  /* 0x000002230a005986 */ /* 0x000fe2000c101526 */
[----:B------:R-:W-:Y:S01]  /*3410*/  ISETP.GT.AND P5, PT, R3, RZ, P1 ;  /* 0x000000ff0300720c */ /* 0x000fe20000fa4270 */
[----:B------:R-:W-:Y:S01]  /*3420*/  IMAD.IADD R5, R9, 0x1, R13 ;  /* 0x0000000109057824 */ /* 0x000fe200078e020d */
[----:B------:R-:W-:Y:S01]  /*3430*/  F2FP.F16.F32.PACK_AB R38, RZ, R38 ;  /* 0x00000026ff26723e */ /* 0x000fe200000000ff */
[----:B------:R-:W-:Y:S01]  /*3440*/  @P4 STG.E.U16 desc[UR38][R6.64+0x10], R36 ;  /* 0x0000102406004986 */ /* 0x000fe2000c101526 */
[----:B------:R-:W-:Y:S01]  /*3450*/  ISETP.GT.AND P4, PT, R3, 0x8, P3 ;  /* 0x000000080300780c */ /* 0x000fe20001f84270 */
[-C--:B------:R-:W-:Y:S01]  /*3460*/  FMUL R25, R25, R42.reuse ;  /* 0x0000002a19197220 */ /* 0x080fe20000400000 */
[----:B------:R-:W-:Y:S01]  /*3470*/  ISETP.GT.AND P3, PT, R3, 0x9, P3 ;  /* 0x000000090300780c */ /* 0x000fe20001f64270 */
[----:B------:R0:W-:Y:S01]  /*3480*/  @P2 STG.E.U16 desc[UR38][R6.64+0x12], R37 ;  /* 0x0000122506002986 */ /* 0x0001e2000c101526 */
[----:B------:R-:W-:Y:S01]  /*3490*/  F2FP.F16.F32.PACK_AB R39, RZ, R39 ;  /* 0x00000027ff27723e */ /* 0x000fe200000000ff */
[-C--:B------:R-:W-:Y:S01]  /*34a0*/  FMUL R26, R26, R42.reuse ;  /* 0x0000002a1a1a7220 */ /* 0x080fe20000400000 */
[----:B------:R-:W-:Y:S01]  /*34b0*/  ISETP.GT.AND P0, PT, R64, 0x88, PT ;  /* 0x000000884000780c */ /* 0x000fe20003f04270 */
[----:B------:R-:W-:Y:S01]  /*34c0*/  FMUL R27, R27, R42 ;  /* 0x0000002a1b1b7220 */ /* 0x000fe20000400000 */
[----:B------:R-:W-:Y:S01]  /*34d0*/  F2FP.F16.F32.PACK_AB R24, RZ, R24 ;  /* 0x00000018ff18723e */ /* 0x000fe200000000ff */
[----:B------:R-:W-:Y:S01]  /*34e0*/  @P5 IMAD.MOV.U32 R4, RZ, RZ, R12 ;  /* 0x000000ffff045224 */ /* 0x000fe200078e000c */
[----:B------:R-:W-:Y:S01]  /*34f0*/  F2FP.F16.F32.PACK_AB R25, RZ, R25 ;  /* 0x00000019ff19723e */ /* 0x000fe200000000ff */
[----:B------:R-:W-:Y:S01]  /*3500*/  FMUL R28, R28, R42 ;  /* 0x0000002a1c1c7220 */ /* 0x000fe20000400000 */
[----:B------:R-:W-:Y:S01]  /*3510*/  F2FP.F16.F32.PACK_AB R26, RZ, R26 ;  /* 0x0000001aff1a723e */ /* 0x000fe200000000ff */
[----:B------:R-:W-:Y:S01]  /*3520*/  @P4 STG.E.U16 desc[UR38][R10.64+0x10], R38 ;  /* 0x000010260a004986 */ /* 0x000fe2000c101526 */
[----:B------:R-:W-:Y:S01]  /*3530*/  ISETP.GT.AND P4, PT, R3, 0x1, P1 ;  /* 0x000000010300780c */ /* 0x000fe20000f84270 */
[-C--:B------:R-:W-:Y:S01]  /*3540*/  FMUL R29, R29, R42.reuse ;  /* 0x0000002a1d1d7220 */ /* 0x080fe20000400000 */
[C---:B------:R-:W-:Y:S01]  /*3550*/  ISETP.GT.AND P2, PT, R3.reuse, 0x8, P1 ;  /* 0x000000080300780c */ /* 0x040fe20000f44270 */
[----:B------:R1:W-:Y:S01]  /*3560*/  @P3 STG.E.U16 desc[UR38][R10.64+0x12], R39 ;  /* 0x000012270a003986 */ /* 0x0003e2000c101526 */
[C---:B------:R-:W-:Y:S01]  /*3570*/  ISETP.GT.AND P3, PT, R3.reuse, RZ, P0 ;  /* 0x000000ff0300720c */ /* 0x040fe20000764270 */
[----:B------:R-:W-:Y:S01]  /*3580*/  FMUL R30, R30, R42 ;  /* 0x0000002a1e1e7220 */ /* 0x000fe20000400000 */
[----:B------:R-:W-:Y:S01]  /*3590*/  ISETP.GT.AND P1, PT, R3, 0x9, P1 ;  /* 0x000000090300780c */ /* 0x000fe20000f24270 */
[----:B------:R2:W-:Y:S01]  /*35a0*/  @P5 STG.E.U16 desc[UR38][R4.64], R24 ;  /* 0x0000001804005986 */ /* 0x0005e2000c101526 */
[----:B0-----:R-:W-:Y:S01]  /*35b0*/  IADD3 R6, P5, R21, R12, RZ ;  /* 0x0000000c15067210 */ /* 0x001fe20007fbe0ff */
[----:B------:R-:W-:Y:S01]  /*35c0*/  FMUL R31, R31, R42 ;  /* 0x0000002a1f1f7220 */ /* 0x000fe20000400000 */
[----:B------:R-:W-:-:S02]  /*35d0*/  F2FP.F16.F32.PACK_AB R27, RZ, R27 ;  /* 0x0000001bff1b723e */ /* 0x000fc400000000ff */
[----:B------:R-:W-:Y:S01]  /*35e0*/  F2FP.F16.F32.PACK_AB R28, RZ, R28 ;  /* 0x0000001cff1c723e */ /* 0x000fe200000000ff */
[--C-:B------:R-:W-:Y:S01]  /*35f0*/  IMAD.X R7, R15, 0x1, R5.reuse, P5 ;  /* 0x000000010f077824 */ /* 0x100fe200028e0605 */
[----:B------:R-:W-:Y:S01]  /*3600*/  IADD3 R8, P5, R21, R12, RZ ;  /* 0x0000000c15087210 */ /* 0x000fe20007fbe0ff */
[--C-:B-1----:R-:W-:Y:S01]  /*3610*/  @P4 IMAD.MOV.U32 R10, RZ, RZ, R12.reuse ;  /* 0x000000ffff0a4224 */ /* 0x102fe200078e000c */
[----:B------:R-:W-:Y:S01]  /*3620*/  F2FP.F16.F32.PACK_AB R29, RZ, R29 ;  /* 0x0000001dff1d723e */ /* 0x000fe200000000ff */
[----:B------:R-:W-:Y:S01]  /*3630*/  @P4 IMAD.MOV.U32 R11, RZ, RZ, R5 ;  /* 0x000000ffff0b4224 */ /* 0x000fe200078e0005 */
[----:B------:R-:W-:Y:S01]  /*3640*/  F2FP.F16.F32.PACK_AB R30, RZ, R30 ;  /* 0x0000001eff1e723e */ /* 0x000fe200000000ff */
[----:B--2---:R-:W-:Y:S01]  /*3650*/  @P2 IMAD.MOV.U32 R4, RZ, RZ, R12 ;  /* 0x000000ffff042224 */ /* 0x004fe200078e000c */
[----:B------:R-:W-:Y:S01]  /*3660*/  F2FP.F16.F32.PACK_AB R31, RZ, R31 ;  /* 0x0000001fff1f723e */ /* 0x000fe200000000ff */
[----:B------:R-:W-:Y:S01]  /*3670*/  IMAD.X R9, R5, 0x1, R15, P5 ;  /* 0x0000000105097824 */ /* 0x000fe200028e060f */
[----:B------:R-:W-:Y:S01]  /*3680*/  @P4 STG.E.U16 desc[UR38][R10.64+0x2], R25 ;  /* 0x000002190a004986 */ /* 0x000fe2000c101526 */
[----:B------:R-:W-:Y:S01]  /*3690*/  ISETP.GT.AND P4, PT, R3, 0x1, P0 ;  /* 0x000000010300780c */ /* 0x000fe20000784270 */
[----:B------:R-:W-:-:S02]  /*36a0*/  @P1 IMAD.MOV.U32 R13, RZ, RZ, R5 ;  /* 0x000000ffff0d1224 */ /* 0x000fc400078e0005 */
[----:B------:R-:W-:Y:S01]  /*36b0*/  @P3 STG.E.U16 desc[UR38][R6.64], R26 ;  /* 0x0000001a06003986 */ /* 0x000fe2000c101526 */
[C---:B------:R-:W-:Y:S02]  /*36c0*/  ISETP.GT.AND P3, PT, R3.reuse, 0x8, P0 ;  /* 0x000000080300780c */ /* 0x040fe40000764270 */
[----:B------:R-:W-:-:S07]  /*36d0*/  ISETP.GT.AND P0, PT, R3, 0x9, P0 ;  /* 0x000000090300780c */ /* 0x000fce0000704270 */
[----:B------:R-:W-:Y:S04]  /*36e0*/  @P4 STG.E.U16 desc[UR38][R6.64+0x2], R27 ;  /* 0x0000021b06004986 */ /* 0x000fe8000c101526 */
[----:B------:R0:W-:Y:S04]  /*36f0*/  @P2 STG.E.U16 desc[UR38][R4.64+0x10], R28 ;  /* 0x0000101c04002986 */ /* 0x0001e8000c101526 */
[----:B------:R1:W-:Y:S04]  /*3700*/  @P1 STG.E.U16 desc[UR38][R12.64+0x12], R29 ;  /* 0x0000121d0c001986 */ /* 0x0003e8000c101526 */
[----:B------:R1:W-:Y:S01]  /*3710*/  @P3 STG.E.U16 desc[UR38][R8.64+0x10], R30 ;  /* 0x0000101e08003986 */ /* 0x0003e2000c101526 */
[----:B0-----:R-:W-:-:S02]  /*3720*/  @P0 IMAD.MOV.U32 R4, RZ, RZ, R8 ;  /* 0x000000ffff040224 */ /* 0x001fc400078e0008 */
[----:B------:R-:W-:-:S05]  /*3730*/  @P0 IMAD.MOV.U32 R5, RZ, RZ, R9 ;  /* 0x000000ffff050224 */ /* 0x000fca00078e0009 */
[----:B------:R1:W-:Y:S02]  /*3740*/  @P0 STG.E.U16 desc[UR38][R4.64+0x12], R31 ;  /* 0x0000121f04000986 */ /* 0x0003e4000c101526 */
.L_x_63:
[----:B------:R-:W-:Y:S05]  /*3750*/  BSYNC B0 ;  /* 0x0000000000007941 */ /* 0x000fea0003800000 */
.L_x_35:
[----:B------:R-:W-:Y:S01]  /*3760*/  IADD3 R2, P0, R2, UR36, RZ ;  /* 0x0000002402027c10 */ /* 0x000fe2000ff1e0ff */
[----:B------:R-:W-:Y:S01]  /*3770*/  ULDC.64 UR4, c[0x0][0x650] ;  /* 0x0001940000047ab9 */ /* 0x000fe20000000a00 */
[----:B------:R-:W-:Y:S01]  /*3780*/  PRMT R3, RZ, 0x7610, R3 ;  /* 0x00007610ff037816 */ /* 0x000fe20000000003 */
[----:B------:R-:W-:Y:S01]  /*3790*/  IMAD.MOV.U32 R48, RZ, RZ, -0x1 ;  /* 0xffffffffff307424 */ /* 0x000fe200078e00ff */
[----:B------:R-:W-:Y:S01]  /*37a0*/  IADD3.X R17, R17, UR42, RZ, P0, !PT ;  /* 0x0000002a11117c10 */ /* 0x000fe200087fe4ff */
[----:B------:R-:W-:Y:S01]  /*37b0*/  IMAD.MOV.U32 R23, RZ, RZ, -0x1 ;  /* 0xffffffffff177424 */ /* 0x000fe200078e00ff */
[----:B------:R-:W-:-:S04]  /*37c0*/  ISETP.GE.U32.AND P0, PT, R2, UR4, PT ;  /* 0x0000000402007c0c */ /* 0x000fc8000bf06070 */
[----:B------:R-:W-:-:S13]  /*37d0*/  ISETP.GE.U32.AND.EX P0, PT, R17, UR5, PT, P0 ;  /* 0x0000000511007c0c */ /* 0x000fda000bf06100 */
[----:B------:R-:W-:Y:S05]  /*37e0*/  @P0 BRA `(.L_x_64) ;  /* 0x0000000400680947 */ /* 0x000fea0003800000 */
[----:B-12---:R-:W1:Y:S01]  /*37f0*/  S2R R12, SR_CTAID.X ;  /* 0x00000000000c7919 */ /* 0x006e620000002500 */
[----:B------:R-:W2:Y:S01]  /*3800*/  LDC.64 R10, c[0x0][0x628] ;  /* 0x00018a00ff0a7b82 */ /* 0x000ea20000000a00 */
[----:B------:R-:W-:Y:S01]  /*3810*/  ULDC UR4, c[0x0][0x150] ;  /* 0x0000540000047ab9 */ /* 0x000fe20000000800 */
[----:B0--3--:R-:W-:Y:S01]  /*3820*/  IMAD.MOV.U32 R8, RZ, RZ, R2 ;  /* 0x000000ffff087224 */ /* 0x009fe200078e0002 */
[----:B------:R-:W0:Y:S01]  /*3830*/  S2R R24, SR_CTAID.Y ;  /* 0x0000000000187919 */ /* 0x000e220000002600 */
[----:B------:R-:W-:-:S04]  /*3840*/  IMAD.MOV.U32 R9, RZ, RZ, R17 ;  /* 0x000000ffff097224 */ /* 0x000fc800078e0011 */
[----:B------:R-:W3:Y:S08]  /*3850*/  LDC R21, c[0x0][0x144] ;  /* 0x00005100ff157b82 */ /* 0x000ef00000000800 */
[----:B------:R-:W0:Y:S08]  /*3860*/  LDC R0, c[0x0][0x630] ;  /* 0x00018c00ff007b82 */ /* 0x000e300000000800 */
[----:B------:R-:W0:Y:S01]  /*3870*/  LDC.64 R14, c[0x0][0x620] ;  /* 0x00018800ff0e7b82 */ /* 0x000e220000000a00 */
[----:B--2---:R-:W-:-:S04]  /*3880*/  ISETP.NE.U32.AND P0, PT, R10, RZ, PT ;  /* 0x000000ff0a00720c */ /* 0x004fc80003f05070 */
[----:B------:R-:W-:Y:S02]  /*3890*/  ISETP.NE.AND.EX P0, PT, R11, RZ, PT, P0 ;  /* 0x000000ff0b00720c */ /* 0x000fe40003f05300 */
[----:B-1----:R-:W-:-:S05]  /*38a0*/  I2FP.F32.U32 R3, R12 ;  /* 0x0000000c00037245 */ /* 0x002fca0000201000 */
[----:B------:R-:W-:-:S04]  /*38b0*/  FMUL R3, R3, UR4 ;  /* 0x0000000403037c20 */ /* 0x000fc80008400000 */
[----:B------:R1:W2:Y:S02]  /*38c0*/  F2I.U32.TRUNC.NTZ R20, R3 ;  /* 0x0000000300147305 */ /* 0x0002a4000020f000 */
[----:B---3--:R-:W-:Y:S05]  /*38d0*/  @!P0 BRA `(.L_x_65) ;  /* 0x0000000000288947 */ /* 0x008fea0003800000 */
[----:B-1----:R-:W1:Y:S02]  /*38e0*/  LDC R3, c[0x0][0x634] ;  /* 0x00018d00ff037b82 */ /* 0x002e640000000800 */
[----:B-1----:R-:W-:-:S05]  /*38f0*/  IADD3 R3, P0, R2, R3, RZ ;  /* 0x0000000302037210 */ /* 0x002fca0007f1e0ff */
        /* <DEDUP_REMOVED lines=8> */
.L_x_65:
[-CC-:B0-----:R-:W-:Y:S01]  /*3980*/  SHF.R.U64 R23, R8, R0.reuse, R9.reuse ;  /* 0x0000000008177219 */ /* 0x181fe20000001209 */
[----:B------:R-:W0:Y:S01]  /*3990*/  LDC.64 R28, c[0x0][0x640] ;  /* 0x00019000ff1c7b82 */ /* 0x000e220000000a00 */
[----:B------:R-:W-:Y:S01]  /*39a0*/  SHF.R.U32.HI R0, RZ, R0, R9 ;  /* 0x00000000ff007219 */ /* 0x000fe20000011609 */
[----:B--2---:R-:W-:Y:S01]  /*39b0*/  IMAD.MOV R20, RZ, RZ, -R20 ;  /* 0x000000ffff147224 */ /* 0x004fe200078e0a14 */
[----:B------:R-:W-:Y:S01]  /*39c0*/  IADD3 R7, P0, RZ, -R23, RZ ;  /* 0x80000017ff077210 */ /* 0x000fe20007f1e0ff */
[----:B------:R-:W-:Y:S02]  /*39d0*/  ULDC UR4, c[0x0][0x154] ;  /* 0x0000550000047ab9 */ /* 0x000fe40000000800 */
[----:B------:R-:W-:Y:S02]  /*39e0*/  IMAD R21, R21, R20, R12 ;  /* 0x0000001415157224 */ /* 0x000fe400078e020c */
[----:B------:R-:W2:Y:S01]  /*39f0*/  LDC R6, c[0x0][0x618] ;  /* 0x00018600ff067b82 */ /* 0x000ea20000000800 */
[----:B-1----:R-:W-:-:S04]  /*3a00*/  IMAD.X R3, RZ, RZ, ~R0, P0 ;  /* 0x000000ffff037224 */ /* 0x002fc800000e0e00 */
[-C--:B------:R-:W-:Y:S02]  /*3a10*/  IMAD R0, R3, R14.reuse, RZ ;  /* 0x0000000e03007224 */ /* 0x080fe400078e02ff */
[----:B------:R-:W-:Y:S01]  /*3a20*/  IMAD.MOV.U32 R3, RZ, RZ, R17 ;  /* 0x000000ffff037224 */ /* 0x000fe200078e0011 */
[----:B------:R-:W1:Y:S01]  /*3a30*/  LDC R8, c[0x0][0x608] ;  /* 0x00018200ff087b82 */ /* 0x000e620000000800 */
[----:B------:R-:W-:-:S04]  /*3a40*/  IMAD.WIDE.U32 R4, R7, R14, R2 ;  /* 0x0000000e07047225 */ /* 0x000fc800078e0002 */
[----:B------:R-:W-:-:S03]  /*3a50*/  IMAD R3, R7, R15, R0 ;  /* 0x0000000f07037224 */ /* 0x000fc600078e0200 */
[----:B------:R-:W3:Y:S01]  /*3a60*/  LDC R26, c[0x0][0x658] ;  /* 0x00019600ff1a7b82 */ /* 0x000ee20000000800 */
[----:B------:R-:W-:Y:S01]  /*3a70*/  I2FP.F32.U32 R0, R24 ;  /* 0x0000001800007245 */ /* 0x000fe20000201000 */
[----:B------:R-:W-:Y:S01]  /*3a80*/  IMAD.MOV.U32 R7, RZ, RZ, 0x1 ;  /* 0x00000001ff077424 */ /* 0x000fe200078e00ff */
[----:B0-----:R-:W-:Y:S01]  /*3a90*/  ISETP.NE.U32.AND P0, PT, R28, RZ, PT ;  /* 0x000000ff1c00720c */ /* 0x001fe20003f05070 */
[----:B------:R-:W-:Y:S02]  /*3aa0*/  IMAD.IADD R3, R5, 0x1, R3 ;  /* 0x0000000105037824 */ /* 0x000fe400078e0203 */
[----:B------:R-:W-:Y:S01]  /*3ab0*/  FMUL R0, R0, UR4 ;  /* 0x0000000400007c20 */ /* 0x000fe20008400000 */
[----:B------:R-:W-:Y:S01]  /*3ac0*/  ISETP.NE.AND.EX P0, PT, R29, RZ, PT, P0 ;  /* 0x000000ff1d00720c */ /* 0x000fe20003f05300 */
[----:B------:R-:W0:Y:S01]  /*3ad0*/  LDC R15, c[0x0][0x148] ;  /* 0x00005200ff0f7b82 */ /* 0x000e220000000800 */
[-CC-:B--2---:R-:W-:Y:S01]  /*3ae0*/  SHF.R.U64 R12, R4, R6.reuse, R3.reuse ;  /* 0x00000006040c7219 */ /* 0x184fe20000001203 */
[----:B------:R2:W0:Y:S01]  /*3af0*/  F2I.U32.TRUNC.NTZ R13, R0 ;  /* 0x00000000000d7305 */ /* 0x000422000020f000 */
[----:B------:R-:W-:Y:S01]  /*3b00*/  SHF.R.U32.HI R3, RZ, R6, R3 ;  /* 0x00000006ff037219 */ /* 0x000fe20000011603 */
[----:B------:R-:W-:-:S04]  /*3b10*/  IMAD.MOV.U32 R5, RZ, RZ, -0x1 ;  /* 0xffffffffff057424 */ /* 0x000fc800078e00ff */
[----:B------:R-:W0:Y:S01]  /*3b20*/  LDC R20, c[0x0][0x600] ;  /* 0x00018000ff147b82 */ /* 0x000e220000000800 */
[-CC-:B-1----:R-:W-:Y:S02]  /*3b30*/  SHF.R.U64 R10, R12, R8.reuse, R3.reuse ;  /* 0x000000080c0a7219 */ /* 0x182fe40000001203 */
[----:B------:R-:W-:-:S05]  /*3b40*/  SHF.R.U32.HI R3, RZ, R8, R3 ;  /* 0x00000008ff037219 */ /* 0x000fca0000011603 */
[----:B------:R-:W1:Y:S01]  /*3b50*/  LDC R27, c[0x0][0x648] ;  /* 0x00019200ff1b7b82 */ /* 0x000e620000000800 */
[-C--:B---3--:R-:W-:Y:S02]  /*3b60*/  SHF.L.U32 R4, R5, R26.reuse, RZ ;  /* 0x0000001a05047219 */ /* 0x088fe400000006ff */
[-CC-:B------:R-:W-:Y:S02]  /*3b70*/  SHF.R.U64 R14, R10, R26.reuse, R3.reuse ;  /* 0x0000001a0a0e7219 */ /* 0x180fe40000001203 */
[----:B------:R-:W-:Y:S02]  /*3b80*/  SHF.R.U32.HI R5, RZ, R26, R3 ;  /* 0x0000001aff057219 */ /* 0x000fe40000011603 */
[----:B------:R-:W-:Y:S01]  /*3b90*/  LOP3.LUT R25, RZ, R4, RZ, 0x33, !PT ;  /* 0x00000004ff197212 */ /* 0x000fe200078e33ff */
[----:B------:R-:W3:Y:S01]  /*3ba0*/  LDC R30, c[0x0][0x638] ;  /* 0x00018e00ff1e7b82 */ /* 0x000ee20000000800 */
[----:B------:R-:W-:Y:S01]  /*3bb0*/  SHF.L.U32 R26, R7, R26, RZ ;  /* 0x0000001a071a7219 */ /* 0x000fe200000006ff */
[----:B------:R-:W-:-:S06]  /*3bc0*/  IMAD.MOV.U32 R4, RZ, RZ, R14 ;  /* 0x000000ffff047224 */ /* 0x000fcc00078e000e */
[----:B------:R-:W0:Y:S01]  /*3bd0*/  LDC R31, c[0x0][0x610] ;  /* 0x00018400ff1f7b82 */ /* 0x000e220000000800 */
[----:B--2---:R-:W-:Y:S05]  /*3be0*/  @!P0 BRA `(.L_x_66) ;  /* 0x0000000000288947 */ /* 0x004fea0003800000 */
[----:B------:R-:W2:Y:S02]  /*3bf0*/  LDC R3, c[0x0][0x64c] ;  /* 0x00019300ff037b82 */ /* 0x000ea40000000800 */
[----:B--2---:R-:W-:-:S05]  /*3c00*/  IADD3 R3, P0, R14, R3, RZ ;  /* 0x000000030e037210 */ /* 0x004fca0007f1e0ff */
        /* <DEDUP_REMOVED lines=8> */
.L_x_66:
[----:B------:R-:W-:Y:S01]  /*3c90*/  ISETP.NE.AND P0, PT, R16, 0x1, PT ;  /* 0x000000011000780c */ /* 0x000fe20003f05270 */
[----:B0-----:R-:W-:Y:S01]  /*3ca0*/  VIADD R7, R20, 0xffffffff ;  /* 0xffffffff14077836 */ /* 0x001fe20000000000 */
[----:B-1----:R-:W-:Y:S01]  /*3cb0*/  SHF.R.U64 R0, R4, R27, R5 ;  /* 0x0000001b04007219 */ /* 0x002fe20000001205 */
[----:B------:R-:W-:Y:S01]  /*3cc0*/  IMAD.MOV R13, RZ, RZ, -R13 ;  /* 0x000000ffff0d7224 */ /* 0x000fe200078e0a0d */
[----:B------:R-:W-:Y:S01]  /*3cd0*/  LOP3.LUT R5, R10, R25, RZ, 0xc0, !PT ;  /* 0x000000190a057212 */ /* 0x000fe200078ec0ff */
[----:B------:R-:W-:Y:S01]  /*3ce0*/  IMAD.MOV.U32 R4, RZ, RZ, 0x1 ;  /* 0x00000001ff047424 */ /* 0x000fe200078e00ff */
[----:B------:R-:W-:Y:S01]  /*3cf0*/  LOP3.LUT R12, R12, R7, RZ, 0xc0, !PT ;  /* 0x000000070c0c7212 */ /* 0x000fe200078ec0ff */
[----:B------:R-:W-:Y:S02]  /*3d00*/  IMAD.MOV R3, RZ, RZ, -R0 ;  /* 0x000000ffff037224 */ /* 0x000fe400078e0a00 */
[----:B------:R-:W-:Y:S02]  /*3d10*/  IMAD R0, R26, R0, R5 ;  /* 0x000000001a007224 */ /* 0x000fe400078e0205 */
[----:B---3--:R-:W-:-:S02]  /*3d20*/  IMAD R3, R3, R30, R14 ;  /* 0x0000001e03037224 */ /* 0x008fc400078e020e */
[----:B------:R-:W-:Y:S02]  /*3d30*/  @P0 IMAD R21, R15, R13, R24 ;  /* 0x0000000d0f150224 */ /* 0x000fe400078e0218 */
[----:B------:R-:W-:Y:S01]  /*3d40*/  IMAD R5, R3, R20, R12 ;  /* 0x0000001403057224 */ /* 0x000fe200078e020c */
[----:B------:R-:W-:Y:S01]  /*3d50*/  PRMT R3, R4, 0x7610, R3 ;  /* 0x0000761004037816 */ /* 0x000fe20000000003 */
[----:B------:R-:W-:-:S05]  /*3d60*/  IMAD R0, R0, R31, R21 ;  /* 0x0000001f00007224 */ /* 0x000fca00078e0215 */
[----:B------:R-:W-:Y:S02]  /*3d70*/  SEL R48, R5, R0, !P0 ;  /* 0x0000000005307207 */ /* 0x000fe40004000000 */
[----:B------:R-:W-:-:S07]  /*3d80*/  SEL R0, R0, R5, !P0 ;  /* 0x0000000500007207 */ /* 0x000fce0004000000 */
.L_x_64:
[----:B------:R-:W-:Y:S01]  /*3d90*/  LOP3.LUT P0, RZ, R3, 0xff, RZ, 0xc0, !PT ;  /* 0x000000ff03ff7812 */ /* 0x000fe2000780c0ff */
[----:B------:R-:W-:-:S12]  /*3da0*/  IMAD.MOV.U32 R49, RZ, RZ, R0 ;  /* 0x000000ffff317224 */ /* 0x000fd800078e0000 */
[----:B------:R-:W-:Y:S05]  /*3db0*/  @P0 BRA `(.L_x_67) ;  /* 0xffffffd8004c0947 */ /* 0x000fea000383ffff */
[----:B------:R-:W-:Y:S05]  /*3dc0*/  EXIT ;  /* 0x000000000000794d */ /* 0x000fea0003800000 */
.L_x_8:
        /* <DEDUP_REMOVED lines=26> */
.L_x_69:
[----:B------:R-:W0:Y:S01]  /*3f70*/  LDC.64 R30, c[0x0][0x640] ;  /* 0x00019000ff1e7b82 */ /* 0x000e220000000a00 */
[-CC-:B------:R-:W-:Y:S01]  /*3f80*/  SHF.R.U64 R23, R14, R8.reuse, R15.reuse ;  /* 0x000000080e177219 */ /* 0x180fe2000000120f */
[----:B------:R-:W-:Y:S01]  /*3f90*/  IMAD.MOV.U32 R10, RZ, RZ, R2 ;  /* 0x000000ffff0a7224 */ /* 0x000fe200078e0002 */
[----:B------:R-:W-:Y:S01]  /*3fa0*/  SHF.R.U32.HI R7, RZ, R8, R15 ;  /* 0x00000008ff077219 */ /* 0x000fe2000001160f */
[----:B------:R-:W-:Y:S01]  /*3fb0*/  IMAD.MOV.U32 R11, RZ, RZ, R17 ;  /* 0x000000ffff0b7224 */ /* 0x000fe200078e0011 */
[----:B------:R-:W-:Y:S01]  /*3fc0*/  IADD3 R13, P0, RZ, -R23, RZ ;  /* 0x80000017ff0d7210 */ /* 0x000fe20007f1e0ff */
[----:B------:R-:W-:Y:S02]  /*3fd0*/  IMAD.MOV.U32 R21, RZ, RZ, 0x1 ;  /* 0x00000001ff157424 */ /* 0x000fe400078e00ff */
[----:B------:R-:W1:Y:S02]  /*3fe0*/  LDC R12, c[0x0][0x618] ;  /* 0x00018600ff0c7b82 */ /* 0x000e640000000800 */
[----:B------:R-:W-:-:S02]  /*3ff0*/  IMAD.X R7, RZ, RZ, ~R7, P0 ;  /* 0x000000ffff077224 */ /* 0x000fc400000e0e07 */
[----:B------:R-:W-:-:S04]  /*4000*/  IMAD.WIDE.U32 R10, R13, R26, R10 ;  /* 0x0000001a0d0a7225 */ /* 0x000fc800078e000a */
[----:B------:R-:W2:Y:S01]  /*4010*/  LDC R14, c[0x0][0x608] ;  /* 0x00018200ff0e7b82 */ /* 0x000ea20000000800 */
[----:B------:R-:W-:-:S04]  /*4020*/  IMAD R8, R7, R26, RZ ;  /* 0x0000001a07087224 */ /* 0x000fc800078e02ff */
[----:B------:R-:W-:-:S03]  /*4030*/  IMAD R7, R13, R27, R8 ;  /* 0x0000001b0d077224 */ /* 0x000fc600078e0208 */
[----:B------:R-:W3:Y:S01]  /*4040*/  LDC R28, c[0x0][0x658] ;  /* 0x00019600ff1c7b82 */ /* 0x000ee20000000800 */
[----:B------:R-:W-:Y:S01]  /*4050*/  IMAD.IADD R7, R11, 0x1, R7 ;  /* 0x000000010b077824 */ /* 0x000fe200078e0207 */
[----:B0-----:R-:W-:Y:S01]  /*4060*/  ISETP.NE.U32.AND P0, PT, R30, RZ, PT ;  /* 0x000000ff1e00720c */ /* 0x001fe20003f05070 */
[----:B------:R-:W-:-:S03]  /*4070*/  IMAD.MOV.U32 R11, RZ, RZ, -0x1 ;  /* 0xffffffffff0b7424 */ /* 0x000fc600078e00ff */
[----:B------:R-:W-:Y:S02]  /*4080*/  ISETP.NE.AND.EX P0, PT, R31, RZ, PT, P0 ;  /* 0x000000ff1f00720c */ /* 0x000fe40003f05300 */
[----:B------:R-:W0:Y:S01]  /*4090*/  LDC R25, c[0x0][0x600] ;  /* 0x00018000ff197b82 */ /* 0x000e220000000800 */
[-CC-:B-1----:R-:W-:Y:S02]  /*40a0*/  SHF.R.U64 R20, R10, R12.reuse, R7.reuse ;  /* 0x0000000c0a147219 */ /* 0x182fe40000001207 */
[----:B------:R-:W-:-:S05]  /*40b0*/  SHF.R.U32.HI R7, RZ, R12, R7 ;  /* 0x0000000cff077219 */ /* 0x000fca0000011607 */
[----:B------:R-:W1:Y:S01]  /*40c0*/  LDC R8, c[0x0][0x648] ;  /* 0x00019200ff087b82 */ /* 0x000e620000000800 */
[-CC-:B--2---:R-:W-:Y:S02]  /*40d0*/  SHF.R.U64 R22, R20, R14.reuse, R7.reuse ;  /* 0x0000000e14167219 */ /* 0x184fe40000001207 */
[----:B------:R-:W-:-:S05]  /*40e0*/  SHF.R.U32.HI R7, RZ, R14, R7 ;  /* 0x0000000eff077219 */ /* 0x000fca0000011607 */
[----:B------:R-:W2:Y:S01]  /*40f0*/  LDC R27, c[0x0][0x638] ;  /* 0x00018e00ff1b7b82 */ /* 0x000ea20000000800 */
[-C--:B---3--:R-:W-:Y:S02]  /*4100*/  SHF.L.U32 R10, R11, R28.reuse, RZ ;  /* 0x0000001c0b0a7219 */ /* 0x088fe400000006ff */
[--C-:B------:R-:W-:Y:S02]  /*4110*/  SHF.R.U64 R26, R22, R28, R7.reuse ;  /* 0x0000001c161a7219 */ /* 0x100fe40000001207 */
[----:B------:R-:W-:Y:S02]  /*4120*/  LOP3.LUT R29, RZ, R10, RZ, 0x33, !PT ;  /* 0x0000000aff1d7212 */ /* 0x000fe400078e33ff */
[----:B------:R-:W-:Y:S01]  /*4130*/  SHF.R.U32.HI R11, RZ, R28, R7 ;  /* 0x0000001cff0b7219 */ /* 0x000fe20000011607 */
[----:B------:R-:W3:Y:S01]  /*4140*/  LDC R32, c[0x0][0x610] ;  /* 0x00018400ff207b82 */ /* 0x000ee20000000800 */
[----:B------:R-:W-:Y:S01]  /*4150*/  IMAD.MOV.U32 R10, RZ, RZ, R26 ;  /* 0x000000ffff0a7224 */ /* 0x000fe200078e001a */
[----:B------:R-:W-:Y:S06]  /*4160*/  @!P0 BRA `(.L_x_70) ;  /* 0x0000000000288947 */ /* 0x000fec0003800000 */
        /* <DEDUP_REMOVED lines=10> */
.L_x_70:
[----:B------:R-:W-:Y:S02]  /*4210*/  ISETP.NE.AND P0, PT, R16, 0x1, PT ;  /* 0x000000011000780c */ /* 0x000fe40003f05270 */
[----:B-1----:R-:W-:Y:S02]  /*4220*/  SHF.R.U64 R8, R10, R8, R11 ;  /* 0x000000080a087219 */ /* 0x002fe4000000120b */
[----:B------:R-:W-:Y:S01]  /*4230*/  SHF.L.U32 R28, R21, R28, RZ ;  /* 0x0000001c151c7219 */ /* 0x000fe200000006ff */
[----:B0-----:R-:W-:Y:S01]  /*4240*/  VIADD R21, R25, 0xffffffff ;  /* 0xffffffff19157836 */ /* 0x001fe20000000000 */
[----:B------:R-:W-:Y:S01]  /*4250*/  LOP3.LUT R5, R22, R29, RZ, 0xc0, !PT ;  /* 0x0000001d16057212 */ /* 0x000fe200078ec0ff */
[----:B------:R-:W-:-:S03]  /*4260*/  IMAD.MOV R7, RZ, RZ, -R8 ;  /* 0x000000ffff077224 */ /* 0x000fc600078e0a08 */
[----:B------:R-:W-:Y:S01]  /*4270*/  LOP3.LUT R21, R20, R21, RZ, 0xc0, !PT ;  /* 0x0000001514157212 */ /* 0x000fe200078ec0ff */
[----:B------:R-:W-:Y:S02]  /*4280*/  IMAD R5, R28, R8, R5 ;  /* 0x000000081c057224 */ /* 0x000fe400078e0205 */
[----:B------:R-:W-:Y:S02]  /*4290*/  @P0 IMAD R6, R9, R24, R4 ;  /* 0x0000001809060224 */ /* 0x000fe400078e0204 */
[----:B--2---:R-:W-:Y:S02]  /*42a0*/  IMAD R4, R7, R27, R26 ;  /* 0x0000001b07047224 */ /* 0x004fe400078e021a */
[----:B---3--:R-:W-:Y:S02]  /*42b0*/  IMAD R6, R5, R32, R6 ;  /* 0x0000002005067224 */ /* 0x008fe400078e0206 */
[----:B------:R-:W-:Y:S02]  /*42c0*/  IMAD R21, R4, R25, R21 ;  /* 0x0000001904157224 */ /* 0x000fe400078e0215 */
[----:B------:R-:W-:-:S02]  /*42d0*/  IMAD.MOV.U32 R8, RZ, RZ, 0x1 ;  /* 0x00000001ff087424 */ /* 0x000fc400078e00ff */
[----:B------:R-:W-:Y:S01]  /*42e0*/  IMAD.MOV.U32 R7, RZ, RZ, R23 ;  /* 0x000000ffff077224 */ /* 0x000fe200078e0017 */
[----:B------:R-:W-:Y:S02]  /*42f0*/  SEL R22, R21, R6, !P0 ;  /* 0x0000000615167207 */ /* 0x000fe40004000000 */
[----:B------:R-:W-:-:S07]  /*4300*/  SEL R21, R6, R21, !P0 ;  /* 0x0000001506157207 */ /* 0x000fce0004000000 */
.L_x_68:
[----:B------:R-:W-:-:S08]  /*4310*/  NOP ;  /* 0x0000000000007918 */ /* 0x000fd00000000000 */
[----:B------:R-:W0:-:S00]  /*4320*/  USETMAXREG.DEALLOC.CTAPOOL 0x28 ;  /* 0x00000028000079c8 */ /* 0x000e0000080e0500 */
[----:B0-----:R-:W-:-:S13]  /*4330*/  ISETP.NE.AND P0, PT, R3, RZ, PT ;  /* 0x000000ff0300720c */ /* 0x001fda0003f05270 */
[----:B------:R-:W-:Y:S05]  /*4340*/  @P0 EXIT ;  /* 0x000000000000094d */ /* 0x000fea0003800000 */
[----:B------:R-:W-:Y:S01]  /*4350*/  LOP3.LUT P0, RZ, R8, 0xff, RZ, 0xc0, !PT ;  /* 0x000000ff08ff7812 */ /* 0x000fe2000780c0ff */
[----:B------:R-:W-:Y:S02]  /*4360*/  IMAD.MOV.U32 R8, RZ, RZ, 0x1 ;  /* 0x00000001ff087424 */ /* 0x000fe400078e00ff */
[----:B------:R-:W-:-:S10]  /*4370*/  IMAD.MOV.U32 R9, RZ, RZ, RZ ;  /* 0x000000ffff097224 */ /* 0x000fd400078e00ff */
[----:B------:R-:W-:Y:S05]  /*4380*/  @!P0 BRA `(.L_x_71) ;  /* 0x0000000c002c8947 */ /* 0x000fea0003800000 */
[----:B------:R-:W0:Y:S01]  /*4390*/  LDC R3, c[0x0][0x28c] ;  /* 0x0000a300ff037b82 */ /* 0x000e220000000800 */
[----:B------:R-:W1:Y:S01]  /*43a0*/  S2R R19, SR_CgaCtaId ;  /* 0x0000000000137919 */ /* 0x000e620000008800 */
[----:B------:R-:W-:Y:S01]  /*43b0*/  ULDC UR5, c[0x0][0x658] ;  /* 0x0001960000057ab9 */ /* 0x000fe20000000800 */
[----:B------:R-:W-:Y:S01]  /*43c0*/  UMOV UR6, 0xffffffff ;  /* 0xffffffff00067882 */ /* 0x000fe20000000000 */
[----:B------:R-:W-:Y:S01]  /*43d0*/  BSSY B0, `(.L_x_71) ;  /* 0x00000c6000007945 */ /* 0x000fe20003800000 */
[----:B------:R-:W-:Y:S01]  /*43e0*/  USHF.L.U32 UR6, UR6, UR5, URZ ;  /* 0x0000000506067299 */ /* 0x000fe2000800063f */
[----:B------:R-:W-:Y:S01]  /*43f0*/  IMAD.MOV.U32 R11, RZ, RZ, 0x1 ;  /* 0x00000001ff0b7424 */ /* 0x000fe200078e00ff */
[----:B------:R-:W-:Y:S01]  /*4400*/  LOP3.LUT R10, R18, 0x2, RZ, 0xfc, !PT ;  /* 0x00000002120a7812 */ /* 0x000fe200078efcff */
[----:B------:R-:W-:Y:S01]  /*4410*/  IMAD.MOV.U32 R8, RZ, RZ, 0x1 ;  /* 0x00000001ff087424 */ /* 0x000fe200078e00ff */
[----:B------:R-:W-:Y:S01]  /*4420*/  ULDC UR4, c[0x0][0x600] ;  /* 0x0001800000047ab9 */ /* 0x000fe20000000800 */
[----:B------:R-:W-:Y:S01]  /*4430*/  IMAD.MOV.U32 R9, RZ, RZ, RZ ;  /* 0x000000ffff097224 */ /* 0x000fe200078e00ff */
[----:B------:R-:W-:Y:S01]  /*4440*/  UMOV UR7, 0x1 ;  /* 0x0000000100077882 */ /* 0x000fe20000000000 */
[----:B------:R-:W-:-:S02]  /*4450*/  UIADD3 UR15, UR4, -0x1, URZ ;  /* 0xffffffff040f7890 */ /* 0x000fc4000fffe03f */
[----:B------:R-:W-:Y:S02]  /*4460*/  USHF.L.U32 UR17, UR7, UR5, URZ ;  /* 0x0000000507117299 */ /* 0x000fe4000800063f */
[----:B------:R-:W-:Y:S01]  /*4470*/  ULOP3.LUT UR16, URZ, UR6, URZ, 0x33, !UPT ;  /* 0x000000063f107292 */ /* 0x000fe2000f8e333f */
[----:B------:R-:W-:Y:S01]  /*4480*/  ULDC.64 UR20, c[0x0][0x198] ;  /* 0x0000660000147ab9 */ /* 0x000fe20000000a00 */
[----:B0-----:R-:W-:-:S05]  /*4490*/  VIADD R3, R3, 0xf ;  /* 0x0000000f03037836 */ /* 0x001fca0000000000 */
[----:B------:R-:W-:-:S04]  /*44a0*/  SHF.R.S32.HI R4, RZ, 0x1f, R3 ;  /* 0x0000001fff047819 */ /* 0x000fc80000011403 */
[----:B------:R-:W-:Y:S01]  /*44b0*/  LEA.HI R4, R4, R3, RZ, 0x4 ;  /* 0x0000000304047211 */ /* 0x000fe200078f20ff */
[C---:B-1----:R-:W-:Y:S02]  /*44c0*/  IMAD.SHL.U32 R13, R19.reuse, 0x8, RZ ;  /* 0x00000008130d7824 */ /* 0x042fe400078e00ff */
[----:B------:R-:W-:Y:S01]  /*44d0*/  IMAD.SHL.U32 R19, R19, 0x80, RZ ;  /* 0x0000008013137824 */ /* 0x000fe200078e00ff */
[----:B------:R-:W-:Y:S02]  /*44e0*/  SHF.R.S32.HI R12, RZ, 0x4, R4 ;  /* 0x00000004ff0c7819 */ /* 0x000fe40000011404 */
[----:B------:R-:W-:Y:S02]  /*44f0*/  LOP3.LUT R13, R13, 0x8, RZ, 0xc0, !PT ;  /* 0x000000080d0d7812 */ /* 0x000fe400078ec0ff */
[----:B------:R-:W-:Y:S01]  /*4500*/  LOP3.LUT R19, R19, 0x80, RZ, 0xc0, !PT ;  /* 0x0000008013137812 */ /* 0x000fe200078ec0ff */
[----:B------:R-:W-:-:S07]  /*4510*/  VIADD R20, R12, 0x1 ;  /* 0x000000010c147836 */ /* 0x000fce0000000000 */
.L_x_82:
[----:B------:R-:W-:-:S03]  /*4520*/  UMOV UR4, 0xffffffff ;  /* 0xffffffff00047882 */ /* 0x000fc60000000000 */
[----:B------:R-:W-:Y:S05]  /*4530*/  BRA.DIV UR4, `(.L_x_72) ;  /* 0x0000001a04c47947 */ /* 0x000fea000b800000 */
[----:B------:R-:W-:-:S13]  /*4540*/  ELECT P6, URZ, PT ;  /* 0x00000000003f782f */ /* 0x000fda00038c0000 */
.L_x_115:
[----:B------:R-:W0:Y:S01]  /*4550*/  LDC R3, c[0x0][0x28c] ;  /* 0x0000a300ff037b82 */ /* 0x000e220000000800 */
[----:B------:R-:W-:Y:S01]  /*4560*/  BSSY B1, `(.L_x_73) ;  /* 0x0000038000017945 */ /* 0x000fe20003800000 */
[----:B0-----:R-:W-:-:S13]  /*4570*/  ISETP.LT.OR P6, PT, R3, 0x1, !P6 ;  /* 0x000000010300780c */ /* 0x001fda00077c1670 */
[----:B------:R-:W-:Y:S05]  /*4580*/  @P6 BRA `(.L_x_74) ;  /* 0x0000000000d46947 */ /* 0x000fea0003800000 */
[----:B------:R-:W-:Y:S02]  /*4590*/  IMAD R22, R22, 0x10, R13 ;  /* 0x0000001016167824 */ /* 0x000fe400078e020d */
[----:B------:R-:W-:Y:S02]  /*45a0*/  IMAD.SHL.U32 R21, R21, 0x100, RZ ;  /* 0x0000010015157824 */ /* 0x000fe400078e00ff */
[----:B------:R-:W-:Y:S02]  /*45b0*/  IMAD.MOV.U32 R23, RZ, RZ, RZ ;  /* 0x000000ffff177224 */ /* 0x000fe400078e00ff */
[----:B------:R-:W-:Y:S02]  /*45c0*/  IMAD.MOV.U32 R3, RZ, RZ, R20 ;  /* 0x000000ffff037224 */ /* 0x000fe400078e0014 */
[----:B------:R-:W-:Y:S02]  /*45d0*/  IMAD.MOV.U32 R4, RZ, RZ, R8 ;  /* 0x000000ffff047224 */ /* 0x000fe400078e0008 */
[----:B------:R-:W-:-:S07]  /*45e0*/  IMAD.MOV.U32 R6, RZ, RZ, R9 ;  /* 0x000000ffff067224 */ /* 0x000fce00078e0009 */
.L_x_77:
[----:B------:R-:W0:Y:S01]  /*45f0*/  S2R R14, SR_CgaCtaId ;  /* 0x00000000000e7919 */ /* 0x000e220000008800 */
[----:B------:R-:W-:Y:S02]  /*4600*/  MOV R5, 0x400 ;  /* 0x0000040000057802 */ /* 0x000fe40000000f00 */
[----:B------:R-:W-:Y:S02]  /*4610*/  ISETP.NE.AND P1, PT, R0, RZ, PT ;  /* 0x000000ff0000720c */ /* 0x000fe40003f25270 */
[----:B0-----:R-:W-:Y:S02]  /*4620*/  LEA R15, R14, R5, 0x18 ;  /* 0x000000050e0f7211 */ /* 0x001fe400078ec0ff */
[----:B------:R-:W-:-:S09]  /*4630*/  SHF.L.U32 R5, R4, 0x1f, RZ ;  /* 0x0000001f04057819 */ /* 0x000fd200000006ff */
[----:B------:R-:W0:Y:S01]  /*4640*/  @!P1 LDC R14, c[0x0][0x500] ;  /* 0x00014000ff0e9b82 */ /* 0x000e220000000800 */
[----:B------:R-:W-:-:S04]  /*4650*/  IMAD R24, R6, 0x8, R15 ;  /* 0x0000000806187824 */ /* 0x000fc800078e020f */
[----:B------:R-:W1:Y:S02]  /*4660*/  SYNCS.PHASECHK.TRANS64.TRYWAIT P0, [R24+URZ+0xd0], R5 ;  /* 0x0000d005180075a7 */ /* 0x000e64000800017f */
[----:B-1----:R-:W-:Y:S05]  /*4670*/  @!P0 BRA `(.L_x_75) ;  /* 0x0000001800948947 */ /* 0x002fea0003800000 */
.L_x_116:
[----:B-1----:R-:W-:Y:S01]  /*4680*/  PRMT R5, R10, 0x9910, RZ ;  /* 0x000099100a057816 */ /* 0x002fe200000000ff */
[----:B0-----:R0:W-:Y:S03]  /*4690*/  @!P1 SYNCS.ARRIVE.TRANS64 RZ, [R24+URZ], R14 ;  /* 0x0000000e18ff99a7 */ /* 0x0011e6000800003f */
[----:B------:R-:W-:-:S13]  /*46a0*/  ISETP.NE.AND P0, PT, R5, 0x2, PT ;  /* 0x000000020500780c */ /* 0x000fda0003f05270 */
[----:B0-----:R-:W-:Y:S05]  /*46b0*/  @P0 BRA `(.L_x_76) ;  /* 0x0000000000040947 */ /* 0x001fea0003800000 */
[----:B------:R-:W-:Y:S01]  /*46c0*/  BPT.TRAP 0x1 ;  /* 0x000000040000795c */ /* 0x000fe20000300000 */
.L_x_76:
[----:B------:R-:W-:Y:S01]  /*46d0*/  IMAD R5, R6, 0x100, R19 ;  /* 0x0000010006057824 */ /* 0x000fe200078e0213 */
[----:B------:R-:W-:Y:S01]  /*46e0*/  R2UR UR9, R24 ;  /* 0x00000000180972ca */ /* 0x000fe200000e0000 */
[--C-:B------:R-:W-:Y:S01]  /*46f0*/  IMAD R14, R6, 0x2000, R15.reuse ;  /* 0x00002000060e7824 */ /* 0x100fe200078e020f */
[----:B------:R-:W-:Y:S01]  /*4700*/  UIADD3 UR4, UP0, UR20, 0xf0, URZ ;  /* 0x000000f014047890 */ /* 0x000fe2000ff1e03f */
[----:B------:R-:W-:Y:S01]  /*4710*/  IMAD R5, R5, 0x2, R15 ;  /* 0x0000000205057824 */ /* 0x000fe200078e020f */
[----:B------:R-:W-:Y:S01]  /*4720*/  R2UR UR11, R21 ;  /* 0x00000000150b72ca */ /* 0x000fe200000e0000 */
[----:B------:R-:W-:Y:S01]  /*4730*/  VIADD R3, R3, 0xffffffff ;  /* 0xffffffff03037836 */ /* 0x000fe20000000000 */
[----:B------:R-:W-:Y:S01]  /*4740*/  R2UR UR5, R14 ;  /* 0x000000000e0572ca */ /* 0x000fe200000e0000 */
[----:B------:R-:W-:Y:S01]  /*4750*/  UIADD3 UR22, UP1, UR20, 0x1f0, URZ ;  /* 0x000001f014167890 */ /* 0x000fe2000ff3e03f */
[----:B------:R-:W-:Y:S01]  /*4760*/  R2UR UR8, R5 ;  /* 0x00000000050872ca */ /* 0x000fe200000e0000 */
[----:B------:R-:W-:Y:S01]  /*4770*/  VIADD R6, R6, 0x1 ;  /* 0x0000000106067836 */ /* 0x000fe20000000000 */
[----:B------:R-:W-:Y:S01]  /*4780*/  R2UR UR10, R23 ;  /* 0x00000000170a72ca */ /* 0x000fe200000e0000 */
[----:B------:R-:W-:Y:S01]  /*4790*/  UIADD3.X UR23, URZ, UR21, URZ, UP1, !UPT ;  /* 0x000000153f177290 */ /* 0x000fe20008ffe43f */
[----:B------:R-:W-:Y:S01]  /*47a0*/  R2UR UR12, R7 ;  /* 0x00000000070c72ca */ /* 0x000fe200000e0000 */
[----:B------:R-:W-:Y:S01]  /*47b0*/  UMOV UR6, 0x0 ;  /* 0x0000000000067882 */ /* 0x000fe20000000000 */
[----:B------:R-:W-:Y:S01]  /*47c0*/  R2UR UR18, R22 ;  /* 0x00000000161272ca */ /* 0x000fe200000e0000 */
[----:B------:R-:W-:Y:S01]  /*47d0*/  UMOV UR7, 0x10000000 ;  /* 0x1000000000077882 */ /* 0x000fe20000000000 */
[----:B------:R-:W-:Y:S01]  /*47e0*/  ISETP.GT.AND P1, PT, R3, 0x1, PT ;  /* 0x000000010300780c */ /* 0x000fe20003f24270 */
[----:B------:R-:W-:Y:S01]  /*47f0*/  UMOV UR19, 0x30000 ;  /* 0x0003000000137882 */ /* 0x000fe20000000000 */
[C---:B------:R-:W-:Y:S01]  /*4800*/  ISETP.NE.AND P0, PT, R6.reuse, 0x1a, PT ;  /* 0x0000001a0600780c */ /* 0x040fe20003f05270 */
[----:B------:R-:W-:Y:S01]  /*4810*/  UIADD3 UR13, UR5, 0x280, URZ ;  /* 0x00000280050d7890 */ /* 0x000fe2000fffe03f */
[----:B------:R-:W-:Y:S01]  /*4820*/  VIADD R23, R23, 0x10 ;  /* 0x0000001017177836 */ /* 0x000fe20000000000 */
[----:B------:R-:W-:Y:S01]  /*4830*/  UIADD3.X UR5, URZ, UR21, URZ, UP0, !UPT ;  /* 0x000000153f057290 */ /* 0x000fe200087fe43f */
[----:B------:R-:W-:Y:S01]  /*4840*/  SEL R5, RZ, 0x1, P0 ;  /* 0x00000001ff057807 */ /* 0x000fe20000000000 */
[----:B------:R-:W-:Y:S01]  /*4850*/  UIADD3 UR14, UR8, 0x34280, URZ ;  /* 0x00034280080e7890 */ /* 0x000fe2000fffe03f */
[----:B------:R-:W-:-:S02]  /*4860*/  SEL R6, R6, RZ, P0 ;  /* 0x000000ff06067207 */ /* 0x000fc40000000000 */
[----:B------:R-:W-:Y:S01]  /*4870*/  UMOV UR8, UR13 ;  /* 0x0000000d00087c82 */ /* 0x000fe20008000000 */
[----:B------:R-:W-:-:S03]  /*4880*/  LOP3.LUT R4, R4, R5, RZ, 0x3c, !PT ;  /* 0x0000000504047212 */ /* 0x000fc600078e3cff */
[----:B------:R0:W-:Y:S02]  /*4890*/  UTMALDG.3D [UR8], [UR4], desc[UR6] ;  /* 0x00000608040075b4 */ /* 0x0001e40008011000 */
[----:B0-----:R-:W-:Y:S01]  /*48a0*/  UMOV UR8, UR14 ;  /* 0x0000000e00087c82 */ /* 0x001fe20008000000 */
[----:B------:R-:W-:Y:S02]  /*48b0*/  UMOV UR11, UR18 ;  /* 0x00000012000b7c82 */ /* 0x000fe40008000000 */
[----:B------:R0:W-:Y:S02]  /*48c0*/  UTMALDG.3D.MULTICAST [UR8], [UR22], UR19, desc[UR6] ;  /* 0x00000608160073b4 */ /* 0x0001e40008011813 */
[----:B0-----:R-:W-:Y:S05]  /*48d0*/  @P1 BRA `(.L_x_77) ;  /* 0xfffffffc00441947 */ /* 0x001fea000383ffff */
.L_x_74:
[----:B------:R-:W-:Y:S05]  /*48e0*/  BSYNC B1 ;  /* 0x0000000000017941 */ /* 0x000fea0003800000 */
.L_x_73:
[----:B------:R-:W-:Y:S01]  /*48f0*/  LOP3.LUT P1, RZ, R11, 0xff, RZ, 0xc0, !PT ;  /* 0x000000ff0bff7812 */ /* 0x000fe2000782c0ff */
[C---:B------:R-:W-:Y:S01]  /*4900*/  IMAD.IADD R6, R12.reuse, 0x1, R9 ;  /* 0x000000010c067824 */ /* 0x040fe200078e0209 */
[----:B------:R-:W-:Y:S01]  /*4910*/  ULDC.64 UR4, c[0x0][0x650] ;  /* 0x0001940000047ab9 */ /* 0x000fe20000000a00 */
[----:B------:R-:W-:Y:S01]  /*4920*/  ISETP.GE.U32.AND P2, PT, R12, 0x1a, PT ;  /* 0x0000001a0c00780c */ /* 0x000fe20003f46070 */
[----:B------:R-:W-:Y:S01]  /*4930*/  BSSY B1, `(.L_x_78) ;  /* 0x000006d000017945 */ /* 0x000fe20003800000 */
[----:B------:R-:W-:Y:S01]  /*4940*/  IMAD.MOV.U32 R21, RZ, RZ, -0x1 ;  /* 0xffffffffff157424 */ /* 0x000fe200078e00ff */
[----:B------:R-:W-:Y:S01]  /*4950*/  ISETP.GT.U32.AND P0, PT, R6, 0x19, PT ;  /* 0x000000190600780c */ /* 0x000fe20003f04070 */
[----:B------:R-:W-:Y:S01]  /*4960*/  IMAD.MOV.U32 R22, RZ, RZ, -0x1 ;  /* 0xffffffffff167424 */ /* 0x000fe200078e00ff */
[----:B------:R-:W-:Y:S01]  /*4970*/  PRMT R11, RZ, 0x7610, R11 ;  /* 0x00007610ff0b7816 */ /* 0x000fe2000000000b */
[----:B------:R-:W-:Y:S01]  /*4980*/  IMAD.MOV.U32 R7, RZ, RZ, -0x1 ;  /* 0xffffffffff077424 */ /* 0x000fe200078e00ff */
[----:B------:R-:W-:-:S03]  /*4990*/  ISETP.LT.U32.AND P0, PT, R12, 0x1a, P0 ;  /* 0x0000001a0c00780c */ /* 0x000fc60000701070 */
[----:B------:R-:W0:Y:S01]  /*49a0*/  @P1 S2R R4, SR_CgaCtaId ;  /* 0x0000000000041919 */ /* 0x000e220000008800 */
[----:B------:R-:W-:-:S04]  /*49b0*/  @P1 MOV R3, 0x400 ;  /* 0x0000040000031802 */ /* 0x000fc80000000f00 */
[----:B0-----:R-:W-:Y:S01]  /*49c0*/  @P1 LEA R3, R4, R3, 0x18 ;  /* 0x0000000304031211 */ /* 0x001fe200078ec0ff */
[----:B------:R-:W-:-:S03]  /*49d0*/  IMAD.WIDE.U32 R4, R6, 0x4ec4ec4f, RZ ;  /* 0x4ec4ec4f06047825 */ /* 0x000fc600078e00ff */
[----:B------:R0:W-:Y:S01]  /*49e0*/  @P1 SYNCS.ARRIVE.TRANS64.A1T0 RZ, [R3+URZ+0x1b8], RZ ;  /* 0x0001b8ff03ff19a7 */ /* 0x0001e2000810003f */
[----:B------:R-:W-:Y:S02]  /*49f0*/  IADD3 R2, P1, R2, UR36, RZ ;  /* 0x0000002402027c10 */ /* 0x000fe4000ff3e0ff */
[----:B------:R-:W-:Y:S02]  /*4a00*/  SHF.R.U32.HI R5, RZ, 0x3, R5 ;  /* 0x00000003ff057819 */ /* 0x000fe40000011605 */
[----:B------:R-:W-:Y:S02]  /*4a10*/  IADD3.X R17, R17, UR42, RZ, P1, !PT ;  /* 0x0000002a11117c10 */ /* 0x000fe40008ffe4ff */
[----:B0-----:R-:W-:Y:S01]  /*4a20*/  SEL R3, RZ, 0x1, !P0 ;  /* 0x00000001ff037807 */ /* 0x001fe20004000000 */
[----:B------:R-:W-:Y:S01]  /*4a30*/  IMAD R9, R5, -0x1a, R6 ;  /* 0xffffffe605097824 */ /* 0x000fe200078e0206 */
[----:B------:R-:W-:Y:S02]  /*4a40*/  ISETP.GE.U32.AND P0, PT, R2, UR4, PT ;  /* 0x0000000402007c0c */ /* 0x000fe4000bf06070 */
[----:B------:R-:W-:-:S02]  /*4a50*/  LOP3.LUT R8, R8, R3, RZ, 0x3c, !PT ;  /* 0x0000000308087212 */ /* 0x000fc400078e3cff */
[----:B------:R-:W-:Y:S02]  /*4a60*/  ISETP.GE.U32.AND.EX P0, PT, R17, UR5, PT, P0 ;  /* 0x0000000511007c0c */ /* 0x000fe4000bf06100 */
[----:B------:R-:W-:Y:S02]  /*4a70*/  @P2 LOP3.LUT R8, R8, 0x1, R5, 0x78, !PT ;  /* 0x0000000108082812 */ /* 0x000fe400078e7805 */
[----:B------:R-:W-:-:S09]  /*4a80*/  PRMT R3, RZ, 0x7610, R3 ;  /* 0x00007610ff037816 */ /* 0x000fd20000000003 */
[----:B------:R-:W-:Y:S05]  /*4a90*/  @P0 BRA `(.L_x_79) ;  /* 0x0000000400580947 */ /* 0x000fea0003800000 */
[----:B------:R-:W0:Y:S01]  /*4aa0*/  S2R R21, SR_CTAID.X ;  /* 0x0000000000157919 */ /* 0x000e220000002500 */
[----:B------:R-:W-:Y:S01]  /*4ab0*/  ULDC.64 UR4, c[0x0][0x628] ;  /* 0x00018a0000047ab9 */ /* 0x000fe20000000a00 */
[----:B------:R-:W-:Y:S01]  /*4ac0*/  ULDC UR7, c[0x0][0x630] ;  /* 0x00018c0000077ab9 */ /* 0x000fe20000000800 */
[----:B------:R-:W-:Y:S01]  /*4ad0*/  ISETP.NE.U32.AND P0, PT, RZ, UR4, PT ;  /* 0x00000004ff007c0c */ /* 0x000fe2000bf05070 */
[----:B------:R-:W1:Y:S01]  /*4ae0*/  S2R R15, SR_CTAID.Y ;  /* 0x00000000000f7919 */ /* 0x000e620000002600 */
[----:B------:R-:W-:Y:S01]  /*4af0*/  ULDC UR8, c[0x0][0x150] ;  /* 0x0000540000087ab9 */ /* 0x000fe20000000800 */
[----:B------:R-:W-:Y:S01]  /*4b00*/  IMAD.MOV.U32 R4, RZ, RZ, R2 ;  /* 0x000000ffff047224 */ /* 0x000fe200078e0002 */
[----:B------:R-:W-:Y:S01]  /*4b10*/  ISETP.NE.AND.EX P0, PT, RZ, UR5, PT, P0 ;  /* 0x00000005ff007c0c */ /* 0x000fe2000bf05300 */
[----:B------:R-:W-:Y:S01]  /*4b20*/  IMAD.MOV.U32 R5, RZ, RZ, R17 ;  /* 0x000000ffff057224 */ /* 0x000fe200078e0011 */
[----:B0-----:R-:W-:-:S11]  /*4b30*/  I2FP.F32.U32 R22, R21 ;  /* 0x0000001500167245 */ /* 0x001fd60000201000 */
[----:B------:R-:W-:Y:S05]  /*4b40*/  @!P0 BRA `(.L_x_80) ;  /* 0x0000000000288947 */ /* 0x000fea0003800000 */
[----:B------:R-:W-:Y:S02]  /*4b50*/  ULDC UR6, c[0x0][0x634] ;  /* 0x00018d0000067ab9 */ /* 0x000fe40000000800 */
[----:B------:R-:W-:-:S05]  /*4b60*/  IADD3 R5, P0, R2, UR6, RZ ;  /* 0x0000000602057c10 */ /* 0x000fca000ff1e0ff */
[----:B------:R-:W-:-:S04]  /*4b70*/  IMAD.X R3, RZ, RZ, R17, P0 ;  /* 0x000000ffff037224 */ /* 0x000fc800000e0611 */
[----:B------:R-:W-:-:S04]  /*4b80*/  IMAD.WIDE.U32 R6, R3, UR4, RZ ;  /* 0x0000000403067c25 */ /* 0x000fc8000f8e00ff */
[----:B------:R-:W-:-:S04]  /*4b90*/  IMAD.WIDE.U32 R6, P0, R5, UR5, R6 ;  /* 0x0000000505067c25 */ /* 0x000fc8000f800006 */
[----:B------:R-:W-:-:S04]  /*4ba0*/  IMAD.WIDE.U32 R4, R5, UR4, RZ ;  /* 0x0000000405047c25 */ /* 0x000fc8000f8e00ff */
[----:B------:R-:W-:Y:S01]  /*4bb0*/  IMAD.MOV.U32 R4, RZ, RZ, R7 ;  /* 0x000000ffff047224 */ /* 0x000fe200078e0007 */
[----:B------:R-:W-:Y:S01]  /*4bc0*/  IADD3 RZ, P1, R5, R6, RZ ;  /* 0x0000000605ff7210 */ /* 0x000fe20007f3e0ff */
[----:B------:R-:W-:-:S04]  /*4bd0*/  IMAD.X R5, RZ, RZ, RZ, P0 ;  /* 0x000000ffff057224 */ /* 0x000fc800000e06ff */
[----:B------:R-:W-:-:S08]  /*4be0*/  IMAD.WIDE.U32.X R4, R3, UR5, R4, P1 ;  /* 0x0000000503047c25 */ /* 0x000fd000088e0404 */
.L_x_80:
[--C-:B------:R-:W-:Y:S01]  /*4bf0*/  SHF.R.U64 R14, R4, UR7, R5.reuse ;  /* 0x00000007040e7c19 */ /* 0x100fe20008001205 */
[----:B------:R-:W-:Y:S01]  /*4c00*/  FMUL R22, R22, UR8 ;  /* 0x0000000816167c20 */ /* 0x000fe20008400000 */
[----:B------:R-:W-:Y:S01]  /*4c10*/  SHF.R.U32.HI R3, RZ, UR7, R5 ;  /* 0x00000007ff037c19 */ /* 0x000fe20008011605 */
[----:B------:R-:W0:Y:S01]  /*4c20*/  LDC R6, c[0x0][0x144] ;  /* 0x00005100ff067b82 */ /* 0x000e220000000800 */
[----:B------:R-:W-:Y:S01]  /*4c30*/  IADD3 R4, P0, RZ, -R14, RZ ;  /* 0x8000000eff047210 */ /* 0x000fe20007f1e0ff */
[----:B------:R-:W-:Y:S01]  /*4c40*/  ULDC.64 UR4, c[0x0][0x620] ;  /* 0x0001880000047ab9 */ /* 0x000fe20000000a00 */
[----:B-1----:R-:W-:Y:S01]  /*4c50*/  I2FP.F32.U32 R5, R15 ;  /* 0x0000000f00057245 */ /* 0x002fe20000201000 */
[----:B------:R-:W1:Y:S01]  /*4c60*/  F2I.U32.TRUNC.NTZ R22, R22 ;  /* 0x0000001600167305 */ /* 0x000e62000020f000 */
[----:B------:R-:W-:Y:S01]  /*4c70*/  ULDC UR6, c[0x0][0x154] ;  /* 0x0000550000067ab9 */ /* 0x000fe20000000800 */
[----:B------:R-:W-:Y:S01]  /*4c80*/  IMAD.X R3, RZ, RZ, ~R3, P0 ;  /* 0x000000ffff037224 */ /* 0x000fe200000e0e03 */
[----:B------:R-:W-:Y:S01]  /*4c90*/  ISETP.NE.AND P2, PT, R16, 0x1, PT ;  /* 0x000000011000780c */ /* 0x000fe20003f45270 */
[----:B------:R-:W-:Y:S01]  /*4ca0*/  FMUL R23, R5, UR6 ;  /* 0x0000000605177c20 */ /* 0x000fe20008400000 */
[----:B------:R-:W2:Y:S01]  /*4cb0*/  LDC R24, c[0x0][0x148] ;  /* 0x00005200ff187b82 */ /* 0x000ea20000000800 */
[----:B------:R-:W-:Y:S01]  /*4cc0*/  IMAD R3, R3, UR4, RZ ;  /* 0x0000000403037c24 */ /* 0x000fe2000f8e02ff */
[----:B------:R-:W-:-:S02]  /*4cd0*/  ULDC.64 UR6, c[0x0][0x640] ;  /* 0x0001900000067ab9 */ /* 0x000fc40000000a00 */
[----:B------:R-:W-:Y:S01]  /*4ce0*/  ISETP.NE.U32.AND P0, PT, RZ, UR6, PT ;  /* 0x00000006ff007c0c */ /* 0x000fe2000bf05070 */
[C---:B------:R-:W-:Y:S01]  /*4cf0*/  IMAD R7, R4.reuse, UR5, R3 ;  /* 0x0000000504077c24 */ /* 0x040fe2000f8e0203 */
[----:B------:R-:W3:Y:S01]  /*4d00*/  F2I.U32.TRUNC.NTZ R23, R23 ;  /* 0x0000001700177305 */ /* 0x000ee2000020f000 */
[----:B------:R-:W-:Y:S01]  /*4d10*/  IMAD.MOV.U32 R3, RZ, RZ, R17 ;  /* 0x000000ffff037224 */ /* 0x000fe200078e0011 */
[----:B------:R-:W-:Y:S01]  /*4d20*/  ISETP.NE.AND.EX P0, PT, RZ, UR7, PT, P0 ;  /* 0x00000007ff007c0c */ /* 0x000fe2000bf05300 */
[----:B-1----:R-:W-:Y:S02]  /*4d30*/  IMAD.MOV R22, RZ, RZ, -R22 ;  /* 0x000000ffff167224 */ /* 0x002fe400078e0a16 */
[----:B------:R-:W-:Y:S01]  /*4d40*/  IMAD.WIDE.U32 R4, R4, UR4, R2 ;  /* 0x0000000404047c25 */ /* 0x000fe2000f8e0002 */
[----:B------:R-:W-:-:S03]  /*4d50*/  ULDC UR4, c[0x0][0x618] ;  /* 0x0001860000047ab9 */ /* 0x000fc60000000800 */
[----:B------:R-:W-:Y:S02]  /*4d60*/  IMAD.IADD R5, R5, 0x1, R7 ;  /* 0x0000000105057824 */ /* 0x000fe400078e0207 */
[----:B0-----:R-:W-:-:S03]  /*4d70*/  IMAD R3, R6, R22, R21 ;  /* 0x0000001606037224 */ /* 0x001fc600078e0215 */
[----:B------:R-:W-:Y:S01]  /*4d80*/  SHF.R.U64 R21, R4, UR4, R5 ;  /* 0x0000000404157c19 */ /* 0x000fe20008001205 */
[----:B---3--:R-:W-:Y:S01]  /*4d90*/  IMAD.MOV R6, RZ, RZ, -R23 ;  /* 0x000000ffff067224 */ /* 0x008fe200078e0a17 */
[----:B------:R-:W-:Y:S01]  /*4da0*/  SHF.R.U32.HI R4, RZ, UR4, R5 ;  /* 0x00000004ff047c19 */ /* 0x000fe20008011605 */
[----:B------:R-:W-:Y:S02]  /*4db0*/  ULDC UR4, c[0x0][0x608] ;  /* 0x0001820000047ab9 */ /* 0x000fe40000000800 */
[----:B--2---:R-:W-:Y:S01]  /*4dc0*/  @P2 IMAD R3, R24, R6, R15 ;  /* 0x0000000618032224 */ /* 0x004fe200078e020f */
[--C-:B------:R-:W-:Y:S02]  /*4dd0*/  SHF.R.U64 R22, R21, UR4, R4.reuse ;  /* 0x0000000415167c19 */ /* 0x100fe40008001204 */
[----:B------:R-:W-:Y:S01]  /*4de0*/  SHF.R.U32.HI R5, RZ, UR4, R4 ;  /* 0x00000004ff057c19 */ /* 0x000fe20008011604 */
[----:B------:R-:W-:-:S03]  /*4df0*/  ULDC UR4, c[0x0][0x658] ;  /* 0x0001960000047ab9 */ /* 0x000fc60000000800 */
[--C-:B------:R-:W-:Y:S02]  /*4e00*/  SHF.R.U64 R15, R22, UR4, R5.reuse ;  /* 0x00000004160f7c19 */ /* 0x100fe40008001205 */
[----:B------:R-:W-:-:S03]  /*4e10*/  SHF.R.U32.HI R23, RZ, UR4, R5 ;  /* 0x00000004ff177c19 */ /* 0x000fc60008011605 */
[----:B------:R-:W-:Y:S02]  /*4e20*/  IMAD.MOV.U32 R6, RZ, RZ, R15 ;  /* 0x000000ffff067224 */ /* 0x000fe400078e000f */
[----:B------:R-:W-:Y:S01]  /*4e30*/  IMAD.MOV.U32 R5, RZ, RZ, R23 ;  /* 0x000000ffff057224 */ /* 0x000fe200078e0017 */
[----:B------:R-:W-:Y:S06]  /*4e40*/  @!P0 BRA `(.L_x_81) ;  /* 0x00000000002c8947 */ /* 0x000fec0003800000 */
        /* <DEDUP_REMOVED lines=9> */
[----:B------:R-:W-:-:S04]  /*4ee0*/  IMAD.WIDE.U32.X R4, R23, UR7, R4, P1 ;  /* 0x0000000717047c25 */ /* 0x000fc800088e0404 */
[----:B------:R-:W-:-:S07]  /*4ef0*/  IMAD.MOV.U32 R6, RZ, RZ, R4 ;  /* 0x000000ffff067224 */ /* 0x000fce00078e0004 */
.L_x_81:
[----:B------:R-:W-:Y:S01]  /*4f00*/  ULDC UR4, c[0x0][0x648] ;  /* 0x0001920000047ab9 */ /* 0x000fe20000000800 */
[----:B------:R-:W-:Y:S01]  /*4f10*/  LOP3.LUT R4, R22, UR16, RZ, 0xc0, !PT ;  /* 0x0000001016047c12 */ /* 0x000fe2000f8ec0ff */
[----:B------:R-:W-:Y:S01]  /*4f20*/  ULDC UR5, c[0x0][0x610] ;  /* 0x0001840000057ab9 */ /* 0x000fe20000000800 */
[----:B------:R-:W-:Y:S01]  /*4f30*/  SHF.R.U64 R5, R6, UR4, R5 ;  /* 0x0000000406057c19 */ /* 0x000fe20008001205 */
[----:B------:R-:W-:Y:S01]  /*4f40*/  ULDC UR4, c[0x0][0x638] ;  /* 0x00018e0000047ab9 */ /* 0x000fe20000000800 */
[----:B------:R-:W-:Y:S01]  /*4f50*/  LOP3.LUT R22, R21, UR15, RZ, 0xc0, !PT ;  /* 0x0000000f15167c12 */ /* 0x000fe2000f8ec0ff */
[----:B------:R-:W-:Y:S02]  /*4f60*/  IMAD.MOV.U32 R7, RZ, RZ, R14 ;  /* 0x000000ffff077224 */ /* 0x000fe400078e000e */
[----:B------:R-:W-:Y:S02]  /*4f70*/  IMAD.MOV R6, RZ, RZ, -R5 ;  /* 0x000000ffff067224 */ /* 0x000fe400078e0a05 */
[----:B------:R-:W-:-:S02]  /*4f80*/  IMAD R4, R5, UR17, R4 ;  /* 0x0000001105047c24 */ /* 0x000fc4000f8e0204 */
[----:B------:R-:W-:Y:S01]  /*4f90*/  IMAD R15, R6, UR4, R15 ;  /* 0x00000004060f7c24 */ /* 0x000fe2000f8e020f */
[----:B------:R-:W-:Y:S01]  /*4fa0*/  ULDC UR4, c[0x0][0x600] ;  /* 0x0001800000047ab9 */ /* 0x000fe20000000800 */
[----:B------:R-:W-:Y:S02]  /*4fb0*/  IMAD R21, R4, UR5, R3 ;  /* 0x0000000504157c24 */ /* 0x000fe4000f8e0203 */
[----:B------:R-:W-:Y:S02]  /*4fc0*/  IMAD R4, R15, UR4, R22 ;  /* 0x000000040f047c24 */ /* 0x000fe4000f8e0216 */
[----:B------:R-:W-:-:S03]  /*4fd0*/  IMAD.MOV.U32 R3, RZ, RZ, 0x1 ;  /* 0x00000001ff037424 */ /* 0x000fc600078e00ff */
[----:B------:R-:W-:Y:S02]  /*4fe0*/  SEL R22, R4, R21, !P2 ;  /* 0x0000001504167207 */ /* 0x000fe40005000000 */
[----:B------:R-:W-:-:S07]  /*4ff0*/  SEL R21, R21, R4, !P2 ;  /* 0x0000000415157207 */ /* 0x000fce0005000000 */
.L_x_79:
[----:B------:R-:W-:Y:S05]  /*5000*/  BSYNC B1 ;  /* 0x0000000000017941 */ /* 0x000fea0003800000 */
.L_x_78:
[----:B------:R-:W-:-:S13]  /*5010*/  LOP3.LUT P0, RZ, R3, 0xff, RZ, 0xc0, !PT ;  /* 0x000000ff03ff7812 */ /* 0x000fda000780c0ff */
[----:B------:R-:W-:Y:S05]  /*5020*/  @P0 BRA `(.L_x_82) ;  /* 0xfffffff4003c0947 */ /* 0x000fea000383ffff */
[----:B------:R-:W-:Y:S05]  /*5030*/  BSYNC B0 ;  /* 0x0000000000007941 */ /* 0x000fea0003800000 */
.L_x_71:
[----:B------:R-:W-:-:S03]  /*5040*/  UMOV UR4, 0xffffffff ;  /* 0xffffffff00047882 */ /* 0x000fc60000000000 */
[----:B------:R-:W-:Y:S05]  /*5050*/  BRA.DIV UR4, `(.L_x_83) ;  /* 0x0000001204307947 */ /* 0x000fea000b800000 */
[----:B------:R-:W-:-:S13]  /*5060*/  ELECT P6, URZ, PT ;  /* 0x00000000003f782f */ /* 0x000fda00038c0000 */
.L_x_119:
[----:B------:R-:W-:Y:S04]  /*5070*/  BSSY B0, `(.L_x_84) ;  /* 0x00000f1000007945 */ /* 0x000fe80003800000 */
[----:B------:R-:W-:Y:S05]  /*5080*/  @!P6 BRA `(.L_x_85) ;  /* 0x0000000c00bce947 */ /* 0x000fea0003800000 */
[----:B------:R-:W-:-:S04]  /*5090*/  LOP3.LUT R18, R18, 0x2, RZ, 0xfc, !PT ;  /* 0x0000000212127812 */ /* 0x000fc800078efcff */
[----:B------:R-:W-:-:S13]  /*50a0*/  ISETP.NE.AND P0, PT, R18, 0x3, PT ;  /* 0x000000031200780c */ /* 0x000fda0003f05270 */
[----:B------:R-:W-:Y:S05]  /*50b0*/  @!P0 BRA `(.L_x_86) ;  /* 0x0000000000048947 */ /* 0x000fea0003800000 */
[----:B------:R-:W-:Y:S01]  /*50c0*/  BPT.TRAP 0x1 ;  /* 0x000000040000795c */ /* 0x000fe20000300000 */
.L_x_86:
[----:B------:R-:W0:Y:S01]  /*50d0*/  S2R R3, SR_CgaCtaId ;  /* 0x0000000000037919 */ /* 0x000e220000008800 */
[----:B------:R-:W-:Y:S02]  /*50e0*/  MOV R0, 0x400 ;  /* 0x0000040000007802 */ /* 0x000fe40000000f00 */
[----:B------:R-:W-:Y:S02]  /*50f0*/  SHF.L.U32 R2, R8, 0x1f, RZ ;  /* 0x0000001f08027819 */ /* 0x000fe400000006ff */
[----:B0-----:R-:W-:-:S05]  /*5100*/  LEA R0, R3, R0, 0x18 ;  /* 0x0000000003007211 */ /* 0x001fca00078ec0ff */
[----:B------:R-:W-:-:S04]  /*5110*/  VIADD R0, R0, 0xd0 ;  /* 0x000000d000007836 */ /* 0x000fc80000000000 */
[C---:B------:R-:W-:Y:S02]  /*5120*/  IMAD R5, R9.reuse, 0x8, R0 ;  /* 0x0000000809057824 */ /* 0x040fe400078e0200 */
[----:B------:R-:W-:Y:S02]  /*5130*/  VIADD R9, R9, 0x1 ;  /* 0x0000000109097836 */ /* 0x000fe40000000000 */
[----:B------:R-:W0:Y:S03]  /*5140*/  SYNCS.PHASECHK.TRANS64.TRYWAIT P0, [R5+URZ], R2 ;  /* 0x00000002050075a7 */ /* 0x000e26000800017f */
[----:B------:R-:W-:-:S04]  /*5150*/  ISETP.NE.AND P1, PT, R9, 0x1a, PT ;  /* 0x0000001a0900780c */ /* 0x000fc80003f25270 */
[----:B------:R-:W-:Y:S02]  /*5160*/  SEL R3, RZ, 0x1, P1 ;  /* 0x00000001ff037807 */ /* 0x000fe40000800000 */
[----:B------:R-:W-:Y:S02]  /*5170*/  SEL R9, R9, RZ, P1 ;  /* 0x000000ff09097207 */ /* 0x000fe40000800000 */
[----:B------:R-:W-:-:S03]  /*5180*/  LOP3.LUT R8, R8, R3, RZ, 0x3c, !PT ;  /* 0x0000000308087212 */ /* 0x000fc600078e3cff */
[----:B------:R-:W-:Y:S01]  /*5190*/  IMAD R7, R9, 0x8, R0 ;  /* 0x0000000809077824 */ /* 0x000fe200078e0200 */
[----:B------:R-:W-:Y:S01]  /*51a0*/  SHF.L.U32 R4, R8, 0x1f, RZ ;  /* 0x0000001f08047819 */ /* 0x000fe200000006ff */
[----:B0-----:R-:W-:Y:S06]  /*51b0*/  @!P0 BRA `(.L_x_87) ;  /* 0x0000000c00f88947 */ /* 0x001fec0003800000 */
.L_x_120:
[----:B------:R-:W1:Y:S01]  /*51c0*/  SYNCS.PHASECHK.TRANS64.TRYWAIT P0, [R7+URZ], R4 ;  /* 0x00000004070075a7 */ /* 0x000e62000800017f */
[----:B0-----:R-:W-:-:S05]  /*51d0*/  VIADD R2, R9, 0x1 ;  /* 0x0000000109027836 */ /* 0x001fca0000000000 */
[----:B------:R-:W-:-:S04]  /*51e0*/  ISETP.NE.AND P1, PT, R2, 0x1a, PT ;  /* 0x0000001a0200780c */ /* 0x000fc80003f25270 */
[----:B------:R-:W-:Y:S02]  /*51f0*/  SEL R3, RZ, 0x1, P1 ;  /* 0x00000001ff037807 */ /* 0x000fe40000800000 */
[----:B------:R-:W-:Y:S02]  /*5200*/  SEL R9, R2, RZ, P1 ;  /* 0x000000ff02097207 */ /* 0x000fe40000800000 */
[----:B------:R-:W-:-:S03]  /*5210*/  LOP3.LUT R8, R8, R3, RZ, 0x3c, !PT ;  /* 0x0000000308087212 */ /* 0x000fc600078e3cff */
[----:B------:R-:W-:Y:S01]  /*5220*/  IMAD R6, R9, 0x8, R0 ;  /* 0x0000000809067824 */ /* 0x000fe200078e0200 */
[----:B------:R-:W-:Y:S01]  /*5230*/  SHF.L.U32 R5, R8, 0x1f, RZ ;  /* 0x0000001f08057819 */ /* 0x000fe200000006ff */
[----:B-1----:R-:W-:Y:S06]  /*5240*/  @!P0 BRA `(.L_x_88) ;  /* 0x0000000c00e88947 */ /* 0x002fec0003800000 */
.L_x_121:
[----:B------:R-:W1:Y:S01]  /*5250*/  SYNCS.PHASECHK.TRANS64.TRYWAIT P0, [R6+URZ], R5 ;  /* 0x00000005060075a7 */ /* 0x000e62000800017f */
[----:B------:R-:W-:-:S05]  /*5260*/  VIADD R2, R9, 0x1 ;  /* 0x0000000109027836 */ /* 0x000fca0000000000 */
[----:B------:R-:W-:-:S04]  /*5270*/  ISETP.NE.AND P1, PT, R2, 0x1a, PT ;  /* 0x0000001a0200780c */ /* 0x000fc80003f25270 */
[----:B------:R-:W-:Y:S02]  /*5280*/  SEL R3, RZ, 0x1, P1 ;  /* 0x00000001ff037807 */ /* 0x000fe40000800000 */
[----:B0-----:R-:W-:Y:S02]  /*5290*/  SEL R7, R2, RZ, P1 ;  /* 0x000000ff02077207 */ /* 0x001fe40000800000 */
[----:B------:R-:W-:-:S03]  /*52a0*/  LOP3.LUT R8, R8, R3, RZ, 0x3c, !PT ;  /* 0x0000000308087212 */ /* 0x000fc600078e3cff */
[----:B------:R-:W-:Y:S01]  /*52b0*/  IMAD R9, R7, 0x8, R0 ;  /* 0x0000000807097824 */ /* 0x000fe200078e0200 */
[----:B------:R-:W-:Y:S01]  /*52c0*/  SHF.L.U32 R4, R8, 0x1f, RZ ;  /* 0x0000001f08047819 */ /* 0x000fe200000006ff */
[----:B-1----:R-:W-:Y:S06]  /*52d0*/  @!P0 BRA `(.L_x_89) ;  /* 0x0000000c00d88947 */ /* 0x002fec0003800000 */
.L_x_122:
[----:B------:R-:W1:Y:S01]  /*52e0*/  SYNCS.PHASECHK.TRANS64.TRYWAIT P0, [R9+URZ], R4 ;  /* 0x00000004090075a7 */ /* 0x000e62000800017f */
[----:B------:R-:W-:-:S05]  /*52f0*/  VIADD R2, R7, 0x1 ;  /* 0x0000000107027836 */ /* 0x000fca0000000000 */
[----:B------:R-:W-:-:S04]  /*5300*/  ISETP.NE.AND P1, PT, R2, 0x1a, PT ;  /* 0x0000001a0200780c */ /* 0x000fc80003f25270 */
[----:B------:R-:W-:Y:S02]  /*5310*/  SEL R3, RZ, 0x1, P1 ;  /* 0x00000001ff037807 */ /* 0x000fe40000800000 */
[----:B------:R-:W-:Y:S02]  /*5320*/  SEL R7, R2, RZ, P1 ;  /* 0x000000ff02077207 */ /* 0x000fe40000800000 */
[----:B------:R-:W-:-:S03]  /*5330*/  LOP3.LUT R8, R8, R3, RZ, 0x3c, !PT ;  /* 0x0000000308087212 */ /* 0x000fc600078e3cff */
[----:B0-----:R-:W-:Y:S01]  /*5340*/  IMAD R6, R7, 0x8, R0 ;  /* 0x0000000807067824 */ /* 0x001fe200078e0200 */
[----:B------:R-:W-:Y:S01]  /*5350*/  SHF.L.U32 R5, R8, 0x1f, RZ ;  /* 0x0000001f08057819 */ /* 0x000fe200000006ff */
[----:B-1----:R-:W-:Y:S06]  /*5360*/  @!P0 BRA `(.L_x_90) ;  /* 0x0000000c00c88947 */ /* 0x002fec0003800000 */
.L_x_123:
        /* <DEDUP_REMOVED lines=9> */
.L_x_124:
        /* <DEDUP_REMOVED lines=9> */
.L_x_125:
        /* <DEDUP_REMOVED lines=9> */
.L_x_126:
        /* <DEDUP_REMOVED lines=9> */
.L_x_127:
        /* <DEDUP_REMOVED lines=9> */
.L_x_128:
        /* <DEDUP_REMOVED lines=9> */
.L_x_129:
        /* <DEDUP_REMOVED lines=9> */
.L_x_130:
        /* <DEDUP_REMOVED lines=9> */
.L_x_131:
        /* <DEDUP_REMOVED lines=9> */
.L_x_132:
        /* <DEDUP_REMOVED lines=9> */
.L_x_133:
        /* <DEDUP_REMOVED lines=9> */
.L_x_134:
        /* <DEDUP_REMOVED lines=9> */
.L_x_135:
        /* <DEDUP_REMOVED lines=9> */
.L_x_136:
        /* <DEDUP_REMOVED lines=9> */
.L_x_137:
        /* <DEDUP_REMOVED lines=9> */
.L_x_138:
        /* <DEDUP_REMOVED lines=9> */
.L_x_139:
        /* <DEDUP_REMOVED lines=9> */
.L_x_140:
        /* <DEDUP_REMOVED lines=9> */
.L_x_141:
        /* <DEDUP_REMOVED lines=9> */
.L_x_142:
        /* <DEDUP_REMOVED lines=9> */
.L_x_143:
[----:B------:R-:W1:Y:S01]  /*5eb0*/  SYNCS.PHASECHK.TRANS64.TRYWAIT P0, [R6+URZ], R5 ;  /* 0x00000005060075a7 */ /* 0x000e62000800017f */
[----:B------:R-:W-:-:S05]  /*5ec0*/  VIADD R2, R7, 0x1 ;  /* 0x0000000107027836 */ /* 0x000fca0000000000 */
[----:B------:R-:W-:-:S04]  /*5ed0*/  ISETP.NE.AND P1, PT, R2, 0x1a, PT ;  /* 0x0000001a0200780c */ /* 0x000fc80003f25270 */
[----:B0-----:R-:W-:Y:S02]  /*5ee0*/  SEL R4, RZ, 0x1, P1 ;  /* 0x00000001ff047807 */ /* 0x001fe40000800000 */
[----:B------:R-:W-:Y:S02]  /*5ef0*/  SEL R3, R2, RZ, P1 ;  /* 0x000000ff02037207 */ /* 0x000fe40000800000 */
[----:B------:R-:W-:Y:S01]  /*5f00*/  LOP3.LUT R4, R11, R4, RZ, 0x3c, !PT ;  /* 0x000000040b047212 */ /* 0x000fe200078e3cff */
[----:B-1----:R-:W-:Y:S06]  /*5f10*/  @!P0 BRA `(.L_x_111) ;  /* 0x0000000800808947 */ /* 0x002fec0003800000 */
.L_x_144:
[----:B------:R-:W-:Y:S01]  /*5f20*/  IMAD R3, R3, 0x8, R0 ;  /* 0x0000000803037824 */ /* 0x000fe200078e0200 */
[----:B------:R-:W-:-:S07]  /*5f30*/  SHF.L.U32 R0, R4, 0x1f, RZ ;  /* 0x0000001f04007819 */ /* 0x000fce00000006ff */
.L_x_112:
[----:B-1----:R1:W2:Y:S02]  /*5f40*/  SYNCS.PHASECHK.TRANS64.TRYWAIT P0, [R3+URZ], R0 ;  /* 0x00000000030075a7 */ /* 0x0022a4000800017f */
[----:B--2---:R-:W-:Y:S05]  /*5f50*/  @!P0 NANOSLEEP.SYNCS 0x989680 ;  /* 0x009896800000895d */ /* 0x004fea0003900000 */
[----:B------:R-:W2:Y:S02]  /*5f60*/  @!P0 SYNCS.PHASECHK.TRANS64 P0, [R3+URZ], R0 ;  /* 0x00000000030085a7 */ /* 0x000ea4000800007f */
[----:B--2---:R-:W-:Y:S05]  /*5f70*/  @!P0 BRA `(.L_x_112) ;  /* 0xfffffffc00f08947 */ /* 0x004fea000383ffff */
.L_x_85:
[----:B------:R-:W-:Y:S05]  /*5f80*/  BSYNC B0 ;  /* 0x0000000000007941 */ /* 0x000fea0003800000 */
.L_x_84:
[----:B------:R-:W-:Y:S05]  /*5f90*/  EXIT ;  /* 0x000000000000794d */ /* 0x000fea0003800000 */
.L_x_22:
[----:B-1----:R1:W2:Y:S02]  /*5fa0*/  SYNCS.PHASECHK.TRANS64.TRYWAIT P1, [R3+URZ], R0 ;  /* 0x00000000030075a7 */ /* 0x0022a4000802017f */
[----:B--2---:R-:W-:Y:S05]  /*5fb0*/  @!P1 NANOSLEEP.SYNCS 0x989680 ;  /* 0x009896800000995d */ /* 0x004fea0003900000 */
[----:B------:R-:W2:Y:S02]  /*5fc0*/  @!P1 SYNCS.PHASECHK.TRANS64 P1, [R3+URZ], R0 ;  /* 0x00000000030095a7 */ /* 0x000ea4000802007f */
[----:B--2---:R-:W-:Y:S05]  /*5fd0*/  @!P1 BRA `(.L_x_22) ;  /* 0xfffffffc00f09947 */ /* 0x004fea000383ffff */
[----:B------:R-:W-:Y:S05]  /*5fe0*/  BRA `(.L_x_21) ;  /* 0xffffffb8007c7947 */ /* 0x000fea000383ffff */
.L_x_27:
[----:B-1----:R-:W-:-:S04]  /*5ff0*/  IMAD.U32 R5, RZ, RZ, UR4 ;  /* 0x00000004ff057e24 */ /* 0x002fc8000f8e00ff */
[----:B------:R1:W2:Y:S03]  /*6000*/  SYNCS.PHASECHK.TRANS64.TRYWAIT P1, [R5+URZ], R4 ;  /* 0x00000004050075a7 */ /* 0x0002a6000802017f */
[----:B--2---:R-:W-:Y:S05]  /*6010*/  @!P1 NANOSLEEP.SYNCS 0x989680 ;  /* 0x009896800000995d */ /* 0x004fea0003900000 */
[----:B------:R-:W2:Y:S02]  /*6020*/  @!P1 SYNCS.PHASECHK.TRANS64 P1, [R5+URZ], R4 ;  /* 0x00000004050095a7 */ /* 0x000ea4000802007f */
[----:B--2---:R-:W-:Y:S05]  /*6030*/  @!P1 BRA `(.L_x_27) ;  /* 0xfffffffc00ec9947 */ /* 0x004fea000383ffff */
[----:B------:R-:W-:Y:S05]  /*6040*/  BRA `(.L_x_26) ;  /* 0xffffffbc00047947 */ /* 0x000fea000383ffff */
.L_x_72:
[----:B------:R-:W-:Y:S01]  /*6050*/  BSSY B1, `(.L_x_113) ;  /* 0x0000006000017945 */ /* 0x000fe20003800000 */
[----:B------:R-:W-:-:S07]  /*6060*/  IMAD.MOV.U32 R15, RZ, RZ, -0x1 ;  /* 0xffffffffff0f7424 */ /* 0x000fce00078e00ff */
[----:B------:R-:W-:Y:S05]  /*6070*/  WARPSYNC.COLLECTIVE R15, `(.L_x_114) ;  /* 0x000000000f0c7348 */ /* 0x000fea0003c00000 */
[----:B------:R-:W-:Y:S02]  /*6080*/  ELECT P6, UR62, PT ;  /* 0x00000000003e782f */ /* 0x000fe400038c0000 */
[----:B------:R-:W-:Y:S01]  /*6090*/  MOV R14, UR62 ;  /* 0x0000003e000e7c02 */ /* 0x000fe20008000f00 */
[----:B------:R-:W-:Y:S10]  /*60a0*/  ENDCOLLECTIVE ;  /* 0x000000000000791b */ /* 0x000ff40003800000 */
.L_x_114:
[----:B------:R-:W-:Y:S05]  /*60b0*/  BSYNC B1 ;  /* 0x0000000000017941 */ /* 0x000fea0003800000 */
.L_x_113:
[----:B------:R-:W-:Y:S05]  /*60c0*/  BRA `(.L_x_115) ;  /* 0xffffffe400207947 */ /* 0x000fea000383ffff */
.L_x_75:
[----:B-1----:R1:W2:Y:S02]  /*60d0*/  SYNCS.PHASECHK.TRANS64.TRYWAIT P0, [R24+URZ+0xd0], R5 ;  /* 0x0000d005180075a7 */ /* 0x0022a4000800017f */
[----:B--2---:R-:W-:Y:S05]  /*60e0*/  @!P0 NANOSLEEP.SYNCS 0x989680 ;  /* 0x009896800000895d */ /* 0x004fea0003900000 */
[----:B------:R-:W2:Y:S02]  /*60f0*/  @!P0 SYNCS.PHASECHK.TRANS64 P0, [R24+URZ+0xd0], R5 ;  /* 0x0000d005180085a7 */ /* 0x000ea4000800007f */
[----:B--2---:R-:W-:Y:S05]  /*6100*/  @!P0 BRA `(.L_x_75) ;  /* 0xfffffffc00f08947 */ /* 0x004fea000383ffff */
[----:B------:R-:W-:Y:S05]  /*6110*/  BRA `(.L_x_116) ;  /* 0xffffffe400587947 */ /* 0x000fea000383ffff */
.L_x_83:
[----:B------:R-:W-:Y:S01]  /*6120*/  BSSY B0, `(.L_x_117) ;  /* 0x0000006000007945 */ /* 0x000fe20003800000 */
[----:B------:R-:W-:-:S07]  /*6130*/  IMAD.MOV.U32 R15, RZ, RZ, -0x1 ;  /* 0xffffffffff0f7424 */ /* 0x000fce00078e00ff */
[----:B------:R-:W-:Y:S05]  /*6140*/  WARPSYNC.COLLECTIVE R15, `(.L_x_118) ;  /* 0x000000000f0c7348 */ /* 0x000fea0003c00000 */
[----:B------:R-:W-:Y:S02]  /*6150*/  ELECT P6, UR62, PT ;  /* 0x00000000003e782f */ /* 0x000fe400038c0000 */
[----:B------:R-:W-:Y:S01]  /*6160*/  MOV R14, UR62 ;  /* 0x0000003e000e7c02 */ /* 0x000fe20008000f00 */
[----:B------:R-:W-:Y:S10]  /*6170*/  ENDCOLLECTIVE ;  /* 0x000000000000791b */ /* 0x000ff40003800000 */
.L_x_118:
[----:B------:R-:W-:Y:S05]  /*6180*/  BSYNC B0 ;  /* 0x0000000000007941 */ /* 0x000fea0003800000 */
.L_x_117:
[----:B------:R-:W-:Y:S05]  /*6190*/  BRA `(.L_x_119) ;  /* 0xffffffec00b47947 */ /* 0x000fea000383ffff */
.L_x_87:
[----:B0-----:R0:W1:Y:S02]  /*61a0*/  SYNCS.PHASECHK.TRANS64.TRYWAIT P0, [R5+URZ], R2 ;  /* 0x00000002050075a7 */ /* 0x001064000800017f */
[----:B-1----:R-:W-:Y:S05]  /*61b0*/  @!P0 NANOSLEEP.SYNCS 0x989680 ;  /* 0x009896800000895d */ /* 0x002fea0003900000 */
[----:B------:R-:W1:Y:S02]  /*61c0*/  @!P0 SYNCS.PHASECHK.TRANS64 P0, [R5+URZ], R2 ;  /* 0x00000002050085a7 */ /* 0x000e64000800007f */
[----:B-1----:R-:W-:Y:S05]  /*61d0*/  @!P0 BRA `(.L_x_87) ;  /* 0xfffffffc00f08947 */ /* 0x002fea000383ffff */
[----:B------:R-:W-:Y:S05]  /*61e0*/  BRA `(.L_x_120) ;  /* 0xffffffec00f47947 */ /* 0x000fea000383ffff */
.L_x_88:
[----:B0-----:R0:W1:Y:S02]  /*61f0*/  SYNCS.PHASECHK.TRANS64.TRYWAIT P0, [R7+URZ], R4 ;  /* 0x00000004070075a7 */ /* 0x001064000800017f */
[----:B-1----:R-:W-:Y:S05]  /*6200*/  @!P0 NANOSLEEP.SYNCS 0x989680 ;  /* 0x009896800000895d */ /* 0x002fea0003900000 */
[----:B------:R-:W1:Y:S02]  /*6210*/  @!P0 SYNCS.PHASECHK.TRANS64 P0, [R7+URZ], R4 ;  /* 0x00000004070085a7 */ /* 0x000e64000800007f */
[----:B-1----:R-:W-:Y:S05]  /*6220*/  @!P0 BRA `(.L_x_88) ;  /* 0xfffffffc00f08947 */ /* 0x002fea000383ffff */
[----:B------:R-:W-:Y:S05]  /*6230*/  BRA `(.L_x_121) ;  /* 0xfffffff000047947 */ /* 0x000fea000383ffff */
.L_x_89:
[----:B0-----:R0:W1:Y:S02]  /*6240*/  SYNCS.PHASECHK.TRANS64.TRYWAIT P0, [R6+URZ], R5 ;  /* 0x00000005060075a7 */ /* 0x001064000800017f */
[----:B-1----:R-:W-:Y:S05]  /*6250*/  @!P0 NANOSLEEP.SYNCS 0x989680 ;  /* 0x009896800000895d */ /* 0x002fea0003900000 */
[----:B------:R-:W1:Y:S02]  /*6260*/  @!P0 SYNCS.PHASECHK.TRANS64 P0, [R6+URZ], R5 ;  /* 0x00000005060085a7 */ /* 0x000e64000800007f */
[----:B-1----:R-:W-:Y:S05]  /*6270*/  @!P0 BRA `(.L_x_89) ;  /* 0xfffffffc00f08947 */ /* 0x002fea000383ffff */
[----:B------:R-:W-:Y:S05]  /*6280*/  BRA `(.L_x_122) ;  /* 0xfffffff000147947 */ /* 0x000fea000383ffff */
.L_x_90:
[----:B0-----:R0:W1:Y:S02]  /*6290*/  SYNCS.PHASECHK.TRANS64.TRYWAIT P0, [R9+URZ], R4 ;  /* 0x00000004090075a7 */ /* 0x001064000800017f */
[----:B-1----:R-:W-:Y:S05]  /*62a0*/  @!P0 NANOSLEEP.SYNCS 0x989680 ;  /* 0x009896800000895d */ /* 0x002fea0003900000 */
[----:B------:R-:W1:Y:S02]  /*62b0*/  @!P0 SYNCS.PHASECHK.TRANS64 P0, [R9+URZ], R4 ;  /* 0x00000004090085a7 */ /* 0x000e64000800007f */
[----:B-1----:R-:W-:Y:S05]  /*62c0*/  @!P0 BRA `(.L_x_90) ;  /* 0xfffffffc00f08947 */ /* 0x002fea000383ffff */
[----:B------:R-:W-:Y:S05]  /*62d0*/  BRA `(.L_x_123) ;  /* 0xfffffff000247947 */ /* 0x000fea000383ffff */
.L_x_91:
[----:B0-----:R0:W1:Y:S02]  /*62e0*/  SYNCS.PHASECHK.TRANS64.TRYWAIT P0, [R6+URZ], R5 ;  /* 0x00000005060075a7 */ /* 0x001064000800017f */
[----:B-1----:R-:W-:Y:S05]  /*62f0*/  @!P0 NANOSLEEP.SYNCS 0x989680 ;  /* 0x009896800000895d */ /* 0x002fea0003900000 */
[----:B------:R-:W1:Y:S02]  /*6300*/  @!P0 SYNCS.PHASECHK.TRANS64 P0, [R6+URZ], R5 ;  /* 0x00000005060085a7 */ /* 0x000e64000800007f */
[----:B-1----:R-:W-:Y:S05]  /*6310*/  @!P0 BRA `(.L_x_91) ;  /* 0xfffffffc00f08947 */ /* 0x002fea000383ffff */
[----:B------:R-:W-:Y:S05]  /*6320*/  BRA `(.L_x_124) ;  /* 0xfffffff000347947 */ /* 0x000fea000383ffff */
.L_x_92:
[----:B0-----:R0:W1:Y:S02]  /*6330*/  SYNCS.PHASECHK.TRANS64.TRYWAIT P0, [R9+URZ], R4 ;  /* 0x00000004090075a7 */ /* 0x001064000800017f */
[----:B-1----:R-:W-:Y:S05]  /*6340*/  @!P0 NANOSLEEP.SYNCS 0x989680 ;  /* 0x009896800000895d */ /* 0x002fea0003900000 */
[----:B------:R-:W1:Y:S02]  /*6350*/  @!P0 SYNCS.PHASECHK.TRANS64 P0, [R9+URZ], R4 ;  /* 0x00000004090085a7 */ /* 0x000e64000800007f */
[----:B-1----:R-:W-:Y:S05]  /*6360*/  @!P0 BRA `(.L_x_92) ;  /* 0xfffffffc00f08947 */ /* 0x002fea000383ffff */
[----:B------:R-:W-:Y:S05]  /*6370*/  BRA `(.L_x_125) ;  /* 0xfffffff000447947 */ /* 0x000fea000383ffff */
.L_x_93:
[----:B0-----:R0:W1:Y:S02]  /*6380*/  SYNCS.PHASECHK.TRANS64.TRYWAIT P0, [R6+URZ], R5 ;  /* 0x00000005060075a7 */ /* 0x001064000800017f */
[----:B-1----:R-:W-:Y:S05]  /*6390*/  @!P0 NANOSLEEP.SYNCS 0x989680 ;  /* 0x009896800000895d */ /* 0x002fea0003900000 */
[----:B------:R-:W1:Y:S02]  /*63a0*/  @!P0 SYNCS.PHASECHK.TRANS64 P0, [R6+URZ], R5 ;  /* 0x00000005060085a7 */ /* 0x000e64000800007f */
[----:B-1----:R-:W-:Y:S05]  /*63b0*/  @!P0 BRA `(.L_x_93) ;  /* 0xfffffffc00f08947 */ /* 0x002fea000383ffff */
[----:B------:R-:W-:Y:S05]  /*63c0*/  BRA `(.L_x_126) ;  /* 0xfffffff000547947 */ /* 0x000fea000383ffff */
.L_x_94:
[----:B0-----:R0:W1:Y:S02]  /*63d0*/  SYNCS.PHASECHK.TRANS64.TRYWAIT P0, [R9+URZ], R4 ;  /* 0x00000004090075a7 */ /* 0x001064000800017f */
[----:B-1----:R-:W-:Y:S05]  /*63e0*/  @!P0 NANOSLEEP.SYNCS 0x989680 ;  /* 0x009896800000895d */ /* 0x002fea0003900000 */
[----:B------:R-:W1:Y:S02]  /*63f0*/  @!P0 SYNCS.PHASECHK.TRANS64 P0, [R9+URZ], R4 ;  /* 0x00000004090085a7 */ /* 0x000e64000800007f */
[----:B-1----:R-:W-:Y:S05]  /*6400*/  @!P0 BRA `(.L_x_94) ;  /* 0xfffffffc00f08947 */ /* 0x002fea000383ffff */
[----:B------:R-:W-:Y:S05]  /*6410*/  BRA `(.L_x_127) ;  /* 0xfffffff000647947 */ /* 0x000fea000383ffff */
.L_x_95:
[----:B0-----:R0:W1:Y:S02]  /*6420*/  SYNCS.PHASECHK.TRANS64.TRYWAIT P0, [R6+URZ], R5 ;  /* 0x00000005060075a7 */ /* 0x001064000800017f */
[----:B-1----:R-:W-:Y:S05]  /*6430*/  @!P0 NANOSLEEP.SYNCS 0x989680 ;  /* 0x009896800000895d */ /* 0x002fea0003900000 */
[----:B------:R-:W1:Y:S02]  /*6440*/  @!P0 SYNCS.PHASECHK.TRANS64 P0, [R6+URZ], R5 ;  /* 0x00000005060085a7 */ /* 0x000e64000800007f */
[----:B-1----:R-:W-:Y:S05]  /*6450*/  @!P0 BRA `(.L_x_95) ;  /* 0xfffffffc00f08947 */ /* 0x002fea000383ffff */
[----:B------:R-:W-:Y:S05]  /*6460*/  BRA `(.L_x_128) ;  /* 0xfffffff000747947 */ /* 0x000fea000383ffff */
.L_x_96:
[----:B0-----:R0:W1:Y:S02]  /*6470*/  SYNCS.PHASECHK.TRANS64.TRYWAIT P0, [R9+URZ], R4 ;  /* 0x00000004090075a7 */ /* 0x001064000800017f */
[----:B-1----:R-:W-:Y:S05]  /*6480*/  @!P0 NANOSLEEP.SYNCS 0x989680 ;  /* 0x009896800000895d */ /* 0x002fea0003900000 */
[----:B------:R-:W1:Y:S02]  /*6490*/  @!P0 SYNCS.PHASECHK.TRANS64 P0, [R9+URZ], R4 ;  /* 0x00000004090085a7 */ /* 0x000e64000800007f */
[----:B-1----:R-:W-:Y:S05]  /*64a0*/  @!P0 BRA `(.L_x_96) ;  /* 0xfffffffc00f08947 */ /* 0x002fea000383ffff */
[----:B------:R-:W-:Y:S05]  /*64b0*/  BRA `(.L_x_129) ;  /* 0xfffffff000847947 */ /* 0x000fea000383ffff */
.L_x_97:
[----:B0-----:R0:W1:Y:S02]  /*64c0*/  SYNCS.PHASECHK.TRANS64.TRYWAIT P0, [R6+URZ], R5 ;  /* 0x00000005060075a7 */ /* 0x001064000800017f */
[----:B-1----:R-:W-:Y:S05]  /*64d0*/  @!P0 NANOSLEEP.SYNCS 0x989680 ;  /* 0x009896800000895d */ /* 0x002fea0003900000 */
[----:B------:R-:W1:Y:S02]  /*64e0*/  @!P0 SYNCS.PHASECHK.TRANS64 P0, [R6+URZ], R5 ;  /* 0x00000005060085a7 */ /* 0x000e64000800007f */
[----:B-1----:R-:W-:Y:S05]  /*64f0*/  @!P0 BRA `(.L_x_97) ;  /* 0xfffffffc00f08947 */ /* 0x002fea000383ffff */
[----:B------:R-:W-:Y:S05]  /*6500*/  BRA `(.L_x_130) ;  /* 0xfffffff000947947 */ /* 0x000fea000383ffff */
.L_x_98:
[----:B0-----:R0:W1:Y:S02]  /*6510*/  SYNCS.PHASECHK.TRANS64.TRYWAIT P0, [R9+URZ], R4 ;  /* 0x00000004090075a7 */ /* 0x001064000800017f */
[----:B-1----:R-:W-:Y:S05]  /*6520*/  @!P0 NANOSLEEP.SYNCS 0x989680 ;  /* 0x009896800000895d */ /* 0x002fea0003900000 */
[----:B------:R-:W1:Y:S02]  /*6530*/  @!P0 SYNCS.PHASECHK.TRANS64 P0, [R9+URZ], R4 ;  /* 0x00000004090085a7 */ /* 0x000e64000800007f */
[----:B-1----:R-:W-:Y:S05]  /*6540*/  @!P0 BRA `(.L_x_98) ;  /* 0xfffffffc00f08947 */ /* 0x002fea000383ffff */
[----:B------:R-:W-:Y:S05]  /*6550*/  BRA `(.L_x_131) ;  /* 0xfffffff000a47947 */ /* 0x000fea000383ffff */
.L_x_99:
[----:B0-----:R0:W1:Y:S02]  /*6560*/  SYNCS.PHASECHK.TRANS64.TRYWAIT P0, [R6+URZ], R5 ;  /* 0x00000005060075a7 */ /* 0x001064000800017f */
[----:B-1----:R-:W-:Y:S05]  /*6570*/  @!P0 NANOSLEEP.SYNCS 0x989680 ;  /* 0x009896800000895d */ /* 0x002fea0003900000 */
[----:B------:R-:W1:Y:S02]  /*6580*/  @!P0 SYNCS.PHASECHK.TRANS64 P0, [R6+URZ], R5 ;  /* 0x00000005060085a7 */ /* 0x000e64000800007f */
[----:B-1----:R-:W-:Y:S05]  /*6590*/  @!P0 BRA `(.L_x_99) ;  /* 0xfffffffc00f08947 */ /* 0x002fea000383ffff */
[----:B------:R-:W-:Y:S05]  /*65a0*/  BRA `(.L_x_132) ;  /* 0xfffffff000b47947 */ /* 0x000fea000383ffff */
.L_x_100:
[----:B0-----:R0:W1:Y:S02]  /*65b0*/  SYNCS.PHASECHK.TRANS64.TRYWAIT P0, [R9+URZ], R4 ;  /* 0x00000004090075a7 */ /* 0x001064000800017f */
[----:B-1----:R-:W-:Y:S05]  /*65c0*/  @!P0 NANOSLEEP.SYNCS 0x989680 ;  /* 0x009896800000895d */ /* 0x002fea0003900000 */
[----:B------:R-:W1:Y:S02]  /*65d0*/  @!P0 SYNCS.PHASECHK.TRANS64 P0, [R9+URZ], R4 ;  /* 0x00000004090085a7 */ /* 0x000e64000800007f */
[----:B-1----:R-:W-:Y:S05]  /*65e0*/  @!P0 BRA `(.L_x_100) ;  /* 0xfffffffc00f08947 */ /* 0x002fea000383ffff */
[----:B------:R-:W-:Y:S05]  /*65f0*/  BRA `(.L_x_133) ;  /* 0xfffffff000c47947 */ /* 0x000fea000383ffff */
.L_x_101:
[----:B0-----:R0:W1:Y:S02]  /*6600*/  SYNCS.PHASECHK.TRANS64.TRYWAIT P0, [R6+URZ], R5 ;  /* 0x00000005060075a7 */ /* 0x001064000800017f */
[----:B-1----:R-:W-:Y:S05]  /*6610*/  @!P0 NANOSLEEP.SYNCS 0x989680 ;  /* 0x009896800000895d */ /* 0x002fea0003900000 */
[----:B------:R-:W1:Y:S02]  /*6620*/  @!P0 SYNCS.PHASECHK.TRANS64 P0, [R6+URZ], R5 ;  /* 0x00000005060085a7 */ /* 0x000e64000800007f */
[----:B-1----:R-:W-:Y:S05]  /*6630*/  @!P0 BRA `(.L_x_101) ;  /* 0xfffffffc00f08947 */ /* 0x002fea000383ffff */
[----:B------:R-:W-:Y:S05]  /*6640*/  BRA `(.L_x_134) ;  /* 0xfffffff000d47947 */ /* 0x000fea000383ffff */
.L_x_102:
[----:B0-----:R0:W1:Y:S02]  /*6650*/  SYNCS.PHASECHK.TRANS64.TRYWAIT P0, [R9+URZ], R4 ;  /* 0x00000004090075a7 */ /* 0x001064000800017f */
[----:B-1----:R-:W-:Y:S05]  /*6660*/  @!P0 NANOSLEEP.SYNCS 0x989680 ;  /* 0x009896800000895d */ /* 0x002fea0003900000 */
[----:B------:R-:W1:Y:S02]  /*6670*/  @!P0 SYNCS.PHASECHK.TRANS64 P0, [R9+URZ], R4 ;  /* 0x00000004090085a7 */ /* 0x000e64000800007f */
[----:B-1----:R-:W-:Y:S05]  /*6680*/  @!P0 BRA `(.L_x_102) ;  /* 0xfffffffc00f08947 */ /* 0x002fea000383ffff */
[----:B------:R-:W-:Y:S05]  /*6690*/  BRA `(.L_x_135) ;  /* 0xfffffff000e47947 */ /* 0x000fea000383ffff */
.L_x_103:
[----:B0-----:R0:W1:Y:S02]  /*66a0*/  SYNCS.PHASECHK.TRANS64.TRYWAIT P0, [R6+URZ], R5 ;  /* 0x00000005060075a7 */ /* 0x001064000800017f */
[----:B-1----:R-:W-:Y:S05]  /*66b0*/  @!P0 NANOSLEEP.SYNCS 0x989680 ;  /* 0x009896800000895d */ /* 0x002fea0003900000 */
[----:B------:R-:W1:Y:S02]  /*66c0*/  @!P0 SYNCS.PHASECHK.TRANS64 P0, [R6+URZ], R5 ;  /* 0x00000005060085a7 */ /* 0x000e64000800007f */
[----:B-1----:R-:W-:Y:S05]  /*66d0*/  @!P0 BRA `(.L_x_103) ;  /* 0xfffffffc00f08947 */ /* 0x002fea000383ffff */
[----:B------:R-:W-:Y:S05]  /*66e0*/  BRA `(.L_x_136) ;  /* 0xfffffff000f47947 */ /* 0x000fea000383ffff */
.L_x_104:
[----:B0-----:R0:W1:Y:S02]  /*66f0*/  SYNCS.PHASECHK.TRANS64.TRYWAIT P0, [R9+URZ], R4 ;  /* 0x00000004090075a7 */ /* 0x001064000800017f */
[----:B-1----:R-:W-:Y:S05]  /*6700*/  @!P0 NANOSLEEP.SYNCS 0x989680 ;  /* 0x009896800000895d */ /* 0x002fea0003900000 */
[----:B------:R-:W1:Y:S02]  /*6710*/  @!P0 SYNCS.PHASECHK.TRANS64 P0, [R9+URZ], R4 ;  /* 0x00000004090085a7 */ /* 0x000e64000800007f */
[----:B-1----:R-:W-:Y:S05]  /*6720*/  @!P0 BRA `(.L_x_104) ;  /* 0xfffffffc00f08947 */ /* 0x002fea000383ffff */
[----:B------:R-:W-:Y:S05]  /*6730*/  BRA `(.L_x_137) ;  /* 0xfffffff400047947 */ /* 0x000fea000383ffff */
.L_x_105:
[----:B0-----:R0:W1:Y:S02]  /*6740*/  SYNCS.PHASECHK.TRANS64.TRYWAIT P0, [R6+URZ], R5 ;  /* 0x00000005060075a7 */ /* 0x001064000800017f */
[----:B-1----:R-:W-:Y:S05]  /*6750*/  @!P0 NANOSLEEP.SYNCS 0x989680 ;  /* 0x009896800000895d */ /* 0x002fea0003900000 */
[----:B------:R-:W1:Y:S02]  /*6760*/  @!P0 SYNCS.PHASECHK.TRANS64 P0, [R6+URZ], R5 ;  /* 0x00000005060085a7 */ /* 0x000e64000800007f */
[----:B-1----:R-:W-:Y:S05]  /*6770*/  @!P0 BRA `(.L_x_105) ;  /* 0xfffffffc00f08947 */ /* 0x002fea000383ffff */
[----:B------:R-:W-:Y:S05]  /*6780*/  BRA `(.L_x_138) ;  /* 0xfffffff400147947 */ /* 0x000fea000383ffff */
.L_x_106:
[----:B0-----:R0:W1:Y:S02]  /*6790*/  SYNCS.PHASECHK.TRANS64.TRYWAIT P0, [R9+URZ], R4 ;  /* 0x00000004090075a7 */ /* 0x001064000800017f */
[----:B-1----:R-:W-:Y:S05]  /*67a0*/  @!P0 NANOSLEEP.SYNCS 0x989680 ;  /* 0x009896800000895d */ /* 0x002fea0003900000 */
[----:B------:R-:W1:Y:S02]  /*67b0*/  @!P0 SYNCS.PHASECHK.TRANS64 P0, [R9+URZ], R4 ;  /* 0x00000004090085a7 */ /* 0x000e64000800007f */
[----:B-1----:R-:W-:Y:S05]  /*67c0*/  @!P0 BRA `(.L_x_106) ;  /* 0xfffffffc00f08947 */ /* 0x002fea000383ffff */
[----:B------:R-:W-:Y:S05]  /*67d0*/  BRA `(.L_x_139) ;  /* 0xfffffff400247947 */ /* 0x000fea000383ffff */
.L_x_107:
[----:B0-----:R0:W1:Y:S02]  /*67e0*/  SYNCS.PHASECHK.TRANS64.TRYWAIT P0, [R6+URZ], R5 ;  /* 0x00000005060075a7 */ /* 0x001064000800017f */
[----:B-1----:R-:W-:Y:S05]  /*67f0*/  @!P0 NANOSLEEP.SYNCS 0x989680 ;  /* 0x009896800000895d */ /* 0x002fea0003900000 */
[----:B------:R-:W1:Y:S02]  /*6800*/  @!P0 SYNCS.PHASECHK.TRANS64 P0, [R6+URZ], R5 ;  /* 0x00000005060085a7 */ /* 0x000e64000800007f */
[----:B-1----:R-:W-:Y:S05]  /*6810*/  @!P0 BRA `(.L_x_107) ;  /* 0xfffffffc00f08947 */ /* 0x002fea000383ffff */
[----:B------:R-:W-:Y:S05]  /*6820*/  BRA `(.L_x_140) ;  /* 0xfffffff400347947 */ /* 0x000fea000383ffff */
.L_x_108:
[----:B0-----:R0:W1:Y:S02]  /*6830*/  SYNCS.PHASECHK.TRANS64.TRYWAIT P0, [R9+URZ], R4 ;  /* 0x00000004090075a7 */ /* 0x001064000800017f */
[----:B-1----:R-:W-:Y:S05]  /*6840*/  @!P0 NANOSLEEP.SYNCS 0x989680 ;  /* 0x009896800000895d */ /* 0x002fea0003900000 */
[----:B------:R-:W1:Y:S02]  /*6850*/  @!P0 SYNCS.PHASECHK.TRANS64 P0, [R9+URZ], R4 ;  /* 0x00000004090085a7 */ /* 0x000e64000800007f */
[----:B-1----:R-:W-:Y:S05]  /*6860*/  @!P0 BRA `(.L_x_108) ;  /* 0xfffffffc00f08947 */ /* 0x002fea000383ffff */
[----:B------:R-:W-:Y:S05]  /*6870*/  BRA `(.L_x_141) ;  /* 0xfffffff400447947 */ /* 0x000fea000383ffff */
.L_x_109:
[----:B0-----:R0:W1:Y:S02]  /*6880*/  SYNCS.PHASECHK.TRANS64.TRYWAIT P0, [R6+URZ], R5 ;  /* 0x00000005060075a7 */ /* 0x001064000800017f */
[----:B-1----:R-:W-:Y:S05]  /*6890*/  @!P0 NANOSLEEP.SYNCS 0x989680 ;  /* 0x009896800000895d */ /* 0x002fea0003900000 */
[----:B------:R-:W1:Y:S02]  /*68a0*/  @!P0 SYNCS.PHASECHK.TRANS64 P0, [R6+URZ], R5 ;  /* 0x00000005060085a7 */ /* 0x000e64000800007f */
[----:B-1----:R-:W-:Y:S05]  /*68b0*/  @!P0 BRA `(.L_x_109) ;  /* 0xfffffffc00f08947 */ /* 0x002fea000383ffff */
[----:B------:R-:W-:Y:S05]  /*68c0*/  BRA `(.L_x_142) ;  /* 0xfffffff400547947 */ /* 0x000fea000383ffff */
.L_x_110:
[----:B0-----:R0:W1:Y:S02]  /*68d0*/  SYNCS.PHASECHK.TRANS64.TRYWAIT P0, [R9+URZ], R4 ;  /* 0x00000004090075a7 */ /* 0x001064000800017f */
[----:B-1----:R-:W-:Y:S05]  /*68e0*/  @!P0 NANOSLEEP.SYNCS 0x989680 ;  /* 0x009896800000895d */ /* 0x002fea0003900000 */
[----:B------:R-:W1:Y:S02]  /*68f0*/  @!P0 SYNCS.PHASECHK.TRANS64 P0, [R9+URZ], R4 ;  /* 0x00000004090085a7 */ /* 0x000e64000800007f */
[----:B-1----:R-:W-:Y:S05]  /*6900*/  @!P0 BRA `(.L_x_110) ;  /* 0xfffffffc00f08947 */ /* 0x002fea000383ffff */
[----:B------:R-:W-:Y:S05]  /*6910*/  BRA `(.L_x_143) ;  /* 0xfffffff400647947 */ /* 0x000fea000383ffff */
.L_x_111:
[----:B0-----:R0:W1:Y:S02]  /*6920*/  SYNCS.PHASECHK.TRANS64.TRYWAIT P0, [R6+URZ], R5 ;  /* 0x00000005060075a7 */ /* 0x001064000800017f */
[----:B-1----:R-:W-:Y:S05]  /*6930*/  @!P0 NANOSLEEP.SYNCS 0x989680 ;  /* 0x009896800000895d */ /* 0x002fea0003900000 */
[----:B------:R-:W1:Y:S02]  /*6940*/  @!P0 SYNCS.PHASECHK.TRANS64 P0, [R6+URZ], R5 ;  /* 0x00000005060085a7 */ /* 0x000e64000800007f */
[----:B-1----:R-:W-:Y:S05]  /*6950*/  @!P0 BRA `(.L_x_111) ;  /* 0xfffffffc00f08947 */ /* 0x002fea000383ffff */
[----:B------:R-:W-:Y:S05]  /*6960*/  BRA `(.L_x_144) ;  /* 0xfffffff4006c7947 */ /* 0x000fea000383ffff */
.L_x_145:
[----:B------:R-:W-:-:S00]  /*6970*/  BRA `(.L_x_145) ;  /* 0xfffffffc00fc7947 */ /* 0x000fc0000383ffff */
[----:B------:R-:W-:-:S00]  /*6980*/  NOP ;  /* 0x0000000000007918 */ /* 0x000fc00000000000 */
[----:B------:R-:W-:-:S00]  /*6990*/  NOP ;  /* 0x0000000000007918 */ /* 0x000fc00000000000 */
[----:B------:R-:W-:-:S00]  /*69a0*/  NOP ;  /* 0x0000000000007918 */ /* 0x000fc00000000000 */
[----:B------:R-:W-:-:S00]  /*69b0*/  NOP ;  /* 0x0000000000007918 */ /* 0x000fc00000000000 */
[----:B------:R-:W-:-:S00]  /*69c0*/  NOP ;  /* 0x0000000000007918 */ /* 0x000fc00000000000 */
[----:B------:R-:W-:-:S00]  /*69d0*/  NOP ;  /* 0x0000000000007918 */ /* 0x000fc00000000000 */
[----:B------:R-:W-:-:S00]  /*69e0*/  NOP ;  /* 0x0000000000007918 */ /* 0x000fc00000000000 */
[----:B------:R-:W-:-:S00]  /*69f0*/  NOP ;  /* 0x0000000000007918 */ /* 0x000fc00000000000 */
.L_x_146:


//--------------------- .nv.global.init           --------------------------
	.section	.nv.global.init,"aw",@progbits
.nv.global.init:
	.type		$str$22,@object
	.size		$str$22,($str$23 - $str$22)
$str$22:
        /*0000*/ 	.byte	0x6b, 0x5f, 0x74, 0x69, 0x6c, 0x65, 0x5f, 0x63, 0x6f, 0x75, 0x6e, 0x74, 0x20, 0x3e, 0x3d, 0x20
        /*0010*/ 	.byte	0x31, 0x00
	.type		$str$23,@object
	.size		$str$23,(__unnamed_1 - $str$23)
$str$23:
        /*0012*/ 	.byte	0x2f, 0x74, 0x6d, 0x70, 0x2f, 0x63, 0x75, 0x74, 0x6c, 0x61, 0x73, 0x73, 0x5f, 0x73, 0x77, 0x65
        /*0022*/ 	.byte	0x65, 0x70, 0x5f, 0x73, 0x72, 0x63, 0x2f, 0x69, 0x6e, 0x63, 0x6c, 0x75, 0x64, 0x65, 0x2f, 0x63
        /*0032*/ 	.byte	0x75, 0x74, 0x6c, 0x61, 0x73, 0x73, 0x2f, 0x67, 0x65, 0x6d, 0x6d, 0x2f, 0x63, 0x6f, 0x6c, 0x6c
        /*0042*/ 	.byte	0x65, 0x63, 0x74, 0x69, 0x76, 0x65, 0x2f, 0x73, 0x6d, 0x39, 0x30, 0x5f, 0x6d, 0x6d, 0x61, 0x5f
        /*0052*/ 	.byte	0x74, 0x6d, 0x61, 0x5f, 0x67, 0x6d, 0x6d, 0x61, 0x5f, 0x73, 0x73, 0x5f, 0x77, 0x61, 0x72, 0x70
        /*0062*/ 	.byte	0x73, 0x70, 0x65, 0x63, 0x69, 0x61, 0x6c, 0x69, 0x7a, 0x65, 0x64, 0x2e, 0x68, 0x70, 0x70, 0x00
	.type		__unnamed_1,@object
	.size		__unnamed_1,(.L_0 - __unnamed_1)
__unnamed_1:
        /*0072*/ 	.byte	0x76, 0x6f, 0x69, 0x64, 0x20, 0x63, 0x75, 0x74, 0x6c, 0x61, 0x73, 0x73, 0x3a, 0x3a, 0x67, 0x65
        /* <DEDUP_REMOVED lines=180> */
        /*0bc2*/ 	.byte	0x79, 0x5d, 0x00
.L_0:


//--------------------- .nv.shared._ZN7cutlass13device_kernelINS_4gemm6kernel13GemmUniversalIN4cute5tupleIJiiiiEEENS1_10collective13CollectiveMmaINS1_34MainloopSm90TmaGmmaWarpSpecializedILi26ENS5_IJNS4_1CILi2EEENSA_ILi1EEESC_EEENS1_35KernelTmaWarpSpecializedCooperativeEEENS5_IJNSA_ILi256EEENSA_ILi16EEESH_EEENS_6half_tENS5_IJlSC_lEEESJ_SK_NS4_8TiledMMAINS4_8MMA_AtomIJNS4_4SM904GMMA25MMA_64x16x16_F32F16F16_SSILNSO_5MajorE0ELSQ_0ELNSO_7ScaleInE1ELSR_1EEEEEENS4_6LayoutISD_NS5_IJSC_NSA_ILi0EEESV_EEEEENS5_IJNS4_10UnderscoreESY_SY_EEEEENS4_13SM90_TMA_LOADENS4_14ComposedLayoutINS4_7SwizzleILi1ELi4ELi3EEENS4_18smem_ptr_flag_bitsILi16EEENSU_INS5_IJNSA_ILi8EEESH_EEENS5_IJSH_SC_EEEEEEEvNS4_8identityENS4_23SM90_TMA_LOAD_MULTICASTES1B_vS1C_EENS_8epilogue10collective6detail29Sm90TmaWarpSpecializedAdapterINS1G_15DefaultEpilogueISJ_SK_SK_NS1F_6thread17LinearCombinationISJ_Li1EffLNS1K_9ScaleType4KindE0ELNS_15FloatRoundStyleE2ESJ_EENS1_15EpilogueDefaultEEEEEvvEEEEvNT_6ParamsE --------------------------
	.section	.nv.shared._ZN7cutlass13device_kernelINS_4gemm6kernel13GemmUniversalIN4cute5tupleIJiiiiEEENS1_10collective13CollectiveMmaINS1_34MainloopSm90TmaGmmaWarpSpecializedILi26ENS5_IJNS4_1CILi2EEENSA_ILi1EEESC_EEENS1_35KernelTmaWarpSpecializedCooperativeEEENS5_IJNSA_ILi256EEENSA_ILi16EEESH_EEENS_6half_tENS5_IJlSC_lEEESJ_SK_NS4_8TiledMMAINS4_8MMA_AtomIJNS4_4SM904GMMA25MMA_64x16x16_F32F16F16_SSILNSO_5MajorE0ELSQ_0ELNSO_7ScaleInE1ELSR_1EEEEEENS4_6LayoutISD_NS5_IJSC_NSA_ILi0EEESV_EEEEENS5_IJNS4_10UnderscoreESY_SY_EEEEENS4_13SM90_TMA_LOADENS4_14ComposedLayoutINS4_7SwizzleILi1ELi4ELi3EEENS4_18smem_ptr_flag_bitsILi16EEENSU_INS5_IJNSA_ILi8EEESH_EEENS5_IJSH_SC_EEEEEEEvNS4_8identityENS4_23SM90_TMA_LOAD_MULTICASTES1B_vS1C_EENS_8epilogue10collective6detail29Sm90TmaWarpSpecializedAdapterINS1G_15DefaultEpilogueISJ_SK_SK_NS1F_6thread17LinearCombinationISJ_Li1EffLNS1K_9ScaleType4KindE0ELNS_15FloatRoundStyleE2ESJ_EENS1_15EpilogueDefaultEEEEEvvEEEEvNT_6ParamsE,"aw",@nobits
	.sectionflags	@""
	.align	16
	.zero		1024


//--------------------- .nv.shared.reserved.0     --------------------------
	.section	.nv.shared.reserved.0,"aw",@nobits
	.weak		__nv_reservedSMEM_offset_0_alias
	.size		__nv_reservedSMEM_offset_0_alias, 0, 0
	.other		__nv_reservedSMEM_offset_0_alias,@"STO_CUDA_RESERVED_SHARED STV_DEFAULT"
__nv_reservedSMEM_offset_0_alias:
	.zero		0


//--------------------- .nv.global                --------------------------
	.section	.nv.global,"aw",@nobits
.nv.global:
	.type		_ZN39_INTERNAL_8ce27dd1_4_k_cu_a61edc91_99284cute1_E,@object
	.size		_ZN39_INTERNAL_8ce27dd1_4_k_cu_a61edc91_99284cute1_E,(_ZN39_INTERNAL_8ce27dd1_4_k_cu_a61edc91_99284cuda3std3__45__cpo6cbeginE - _ZN39_INTERNAL_8ce27dd1_4_k_cu_a61edc91_99284cute1_E)
_ZN39_INTERNAL_8ce27dd1_4_k_cu_a61edc91_99284cute1_E:
	.zero		1
	.type		_ZN39_INTERNAL_8ce27dd1_4_k_cu_a61edc91_99284cuda3std3__45__cpo6cbeginE,@object
	.size		_ZN39_INTERNAL_8ce27dd1_4_k_cu_a61edc91_99284cuda3std3__45__cpo6cbeginE,(_ZN39_INTERNAL_8ce27dd1_4_k_cu_a61edc91_99284cuda3std3__48in_placeE - _ZN39_INTERNAL_8ce27dd1_4_k_cu_a61edc91_99284cuda3std3__45__cpo6cbeginE)
_ZN39_INTERNAL_8ce27dd1_4_k_cu_a61edc91_99284cuda3std3__45__cpo6cbeginE:
	.zero		1
	.type		_ZN39_INTERNAL_8ce27dd1_4_k_cu_a61edc91_99284cuda3std3__48in_placeE,@object
	.size		_ZN39_INTERNAL_8ce27dd1_4_k_cu_a61edc91_99284cuda3std3__48in_placeE,(_ZN39_INTERNAL_8ce27dd1_4_k_cu_a61edc91_99284cuda3std6ranges3__45__cpo9iter_moveE - _ZN39_INTERNAL_8ce27dd1_4_k_cu_a61edc91_99284cuda3std3__48in_placeE)
_ZN39_INTERNAL_8ce27dd1_4_k_cu_a61edc91_99284cuda3std3__48in_placeE:
	.zero		1
	.type		_ZN39_INTERNAL_8ce27dd1_4_k_cu_a61edc91_99284cuda3std6ranges3__45__cpo9iter_moveE,@object
	.size		_ZN39_INTERNAL_8ce27dd1_4_k_cu_a61edc91_99284cuda3std6ranges3__45__cpo9iter_moveE,(_ZN39_INTERNAL_8ce27dd1_4_k_cu_a61edc91_99284cuda3std3__45__cpo5beginE - _ZN39_INTERNAL_8ce27dd1_4_k_cu_a61edc91_99284cuda3std6ranges3__45__cpo9iter_moveE)
_ZN39_INTERNAL_8ce27dd1_4_k_cu_a61edc91_99284cuda3std6ranges3__45__cpo9iter_moveE:
	.zero		1
	.type		_ZN39_INTERNAL_8ce27dd1_4_k_cu_a61edc91_99284cuda3std3__45__cpo5beginE,@object
	.size		_ZN39_INTERNAL_8ce27dd1_4_k_cu_a61edc91_99284cuda3std3__45__cpo5beginE,(_ZN39_INTERNAL_8ce27dd1_4_k_cu_a61edc91_99284cuda3std3__441_GLOBAL__N__8ce27dd1_4_k_cu_a61edc91_99286ignoreE - _ZN39_INTERNAL_8ce27dd1_4_k_cu_a61edc91_99284cuda3std3__45__cpo5beginE)
_ZN39_INTERNAL_8ce27dd1_4_k_cu_a61edc91_99284cuda3std3__45__cpo5beginE:
	.zero		1
	.type		_ZN39_INTERNAL_8ce27dd1_4_k_cu_a61edc91_99284cuda3std3__441_GLOBAL__N__8ce27dd1_4_k_cu_a61edc91_99286ignoreE,@object
	.size		_ZN39_INTERNAL_8ce27dd1_4_k_cu_a61edc91_99284cuda3std3__441_GLOBAL__N__8ce27dd1_4_k_cu_a61edc91_99286ignoreE,(_ZN39_INTERNAL_8ce27dd1_4_k_cu_a61edc91_99284cute7productE - _ZN39_INTERNAL_8ce27dd1_4_k_cu_a61edc91_99284cuda3std3__441_GLOBAL__N__8ce27dd1_4_k_cu_a61edc91_99286ignoreE)
_ZN39_INTERNAL_8ce27dd1_4_k_cu_a61edc91_99284cuda3std3__441_GLOBAL__N__8ce27dd1_4_k_cu_a61edc91_99286ignoreE:
	.zero		1
	.type		_ZN39_INTERNAL_8ce27dd1_4_k_cu_a61edc91_99284cute7productE,@object
	.size		_ZN39_INTERNAL_8ce27dd1_4_k_cu_a61edc91_99284cute7productE,(_ZN39_INTERNAL_8ce27dd1_4_k_cu_a61edc91_99284cuda3std3__45__cpo3endE - _ZN39_INTERNAL_8ce27dd1_4_k_cu_a61edc91_99284cute7productE)
_ZN39_INTERNAL_8ce27dd1_4_k_cu_a61edc91_99284cute7productE:
	.zero		1
	.type		_ZN39_INTERNAL_8ce27dd1_4_k_cu_a61edc91_99284cuda3std3__45__cpo3endE,@object
	.size		_ZN39_INTERNAL_8ce27dd1_4_k_cu_a61edc91_99284cuda3std3__45__cpo3endE,(_ZN39_INTERNAL_8ce27dd1_4_k_cu_a61edc91_99284cuda3std3__419piecewise_constructE - _ZN39_INTERNAL_8ce27dd1_4_k_cu_a61edc91_99284cuda3std3__45__cpo3endE)
_ZN39_INTERNAL_8ce27dd1_4_k_cu_a61edc91_99284cuda3std3__45__cpo3endE:
	.zero		1
	.type		_ZN39_INTERNAL_8ce27dd1_4_k_cu_a61edc91_99284cuda3std3__419piecewise_constructE,@object
	.size		_ZN39_INTERNAL_8ce27dd1_4_k_cu_a61edc91_99284cuda3std3__419piecewise_constructE,(_ZN39_INTERNAL_8ce27dd1_4_k_cu_a61edc91_99284cuda3std3__45__cpo4cendE - _ZN39_INTERNAL_8ce27dd1_4_k_cu_a61edc91_99284cuda3std3__419piecewise_constructE)
_ZN39_INTERNAL_8ce27dd1_4_k_cu_a61edc91_99284cuda3std3__419piecewise_constructE:
	.zero		1
	.type		_ZN39_INTERNAL_8ce27dd1_4_k_cu_a61edc91_99284cuda3std3__45__cpo4cendE,@object
	.size		_ZN39_INTERNAL_8ce27dd1_4_k_cu_a61edc91_99284cuda3std3__45__cpo4cendE,(_ZN39_INTERNAL_8ce27dd1_4_k_cu_a61edc91_99284cuda3std6ranges3__45__cpo4swapE - _ZN39_INTERNAL_8ce27dd1_4_k_cu_a61edc91_99284cuda3std3__45__cpo4cendE)
_ZN39_INTERNAL_8ce27dd1_4_k_cu_a61edc91_99284cuda3std3__45__cpo4cendE:
	.zero		1
	.type		_ZN39_INTERNAL_8ce27dd1_4_k_cu_a61edc91_99284cuda3std6ranges3__45__cpo4swapE,@object
	.size		_ZN39_INTERNAL_8ce27dd1_4_k_cu_a61edc91_99284cuda3std6ranges3__45__cpo4swapE,(.L_8 - _ZN39_INTERNAL_8ce27dd1_4_k_cu_a61edc91_99284cuda3std6ranges3__45__cpo4swapE)
_ZN39_INTERNAL_8ce27dd1_4_k_cu_a61edc91_99284cuda3std6ranges3__45__cpo4swapE:
	.zero		1
.L_8:


//--------------------- .nv.constant0._ZN7cutlass13device_kernelINS_4gemm6kernel13GemmUniversalIN4cute5tupleIJiiiiEEENS1_10collective13CollectiveMmaINS1_34MainloopSm90TmaGmmaWarpSpecializedILi26ENS5_IJNS4_1CILi2EEENSA_ILi1EEESC_EEENS1_35KernelTmaWarpSpecializedCooperativeEEENS5_IJNSA_ILi256EEENSA_ILi16EEESH_EEENS_6half_tENS5_IJlSC_lEEESJ_SK_NS4_8TiledMMAINS4_8MMA_AtomIJNS4_4SM904GMMA25MMA_64x16x16_F32F16F16_SSILNSO_5MajorE0ELSQ_0ELNSO_7ScaleInE1ELSR_1EEEEEENS4_6LayoutISD_NS5_IJSC_NSA_ILi0EEESV_EEEEENS5_IJNS4_10UnderscoreESY_SY_EEEEENS4_13SM90_TMA_LOADENS4_14ComposedLayoutINS4_7SwizzleILi1ELi4ELi3EEENS4_18smem_ptr_flag_bitsILi16EEENSU_INS5_IJNSA_ILi8EEESH_EEENS5_IJSH_SC_EEEEEEEvNS4_8identityENS4_23SM90_TMA_LOAD_MULTICASTES1B_vS1C_EENS_8epilogue10collective6detail29Sm90TmaWarpSpecializedAdapterINS1G_15DefaultEpilogueISJ_SK_SK_NS1F_6thread17LinearCombinationISJ_Li1EffLNS1K_9ScaleType4KindE0ELNS_15FloatRoundStyleE2ESJ_EENS1_15EpilogueDefaultEEEEEvvEEEEvNT_6ParamsE --------------------------
	.section	.nv.constant0._ZN7cutlass13device_kernelINS_4gemm6kernel13GemmUniversalIN4cute5tupleIJiiiiEEENS1_10collective13CollectiveMmaINS1_34MainloopSm90TmaGmmaWarpSpecializedILi26ENS5_IJNS4_1CILi2EEENSA_ILi1EEESC_EEENS1_35KernelTmaWarpSpecializedCooperativeEEENS5_IJNSA_ILi256EEENSA_ILi16EEESH_EEENS_6half_tENS5_IJlSC_lEEESJ_SK_NS4_8TiledMMAINS4_8MMA_AtomIJNS4_4SM904GMMA25MMA_64x16x16_F32F16F16_SSILNSO_5MajorE0ELSQ_0ELNSO_7ScaleInE1ELSR_1EEEEEENS4_6LayoutISD_NS5_IJSC_NSA_ILi0EEESV_EEEEENS5_IJNS4_10UnderscoreESY_SY_EEEEENS4_13SM90_TMA_LOADENS4_14ComposedLayoutINS4_7SwizzleILi1ELi4ELi3EEENS4_18smem_ptr_flag_bitsILi16EEENSU_INS5_IJNSA_ILi8EEESH_EEENS5_IJSH_SC_EEEEEEEvNS4_8identityENS4_23SM90_TMA_LOAD_MULTICASTES1B_vS1C_EENS_8epilogue10collective6detail29Sm90TmaWarpSpecializedAdapterINS1G_15DefaultEpilogueISJ_SK_SK_NS1F_6thread17LinearCombinationISJ_Li1EffLNS1K_9ScaleType4KindE0ELNS_15FloatRoundStyleE2ESJ_EENS1_15EpilogueDefaultEEEEEvvEEEEvNT_6ParamsE,"a",@progbits
	.sectionflags	@""
	.align	4
.nv.constant0._ZN7cutlass13device_kernelINS_4gemm6kernel13GemmUniversalIN4cute5tupleIJiiiiEEENS1_10collective13CollectiveMmaINS1_34MainloopSm90TmaGmmaWarpSpecializedILi26ENS5_IJNS4_1CILi2EEENSA_ILi1EEESC_EEENS1_35KernelTmaWarpSpecializedCooperativeEEENS5_IJNSA_ILi256EEENSA_ILi16EEESH_EEENS_6half_tENS5_IJlSC_lEEESJ_SK_NS4_8TiledMMAINS4_8MMA_AtomIJNS4_4SM904GMMA25MMA_64x16x16_F32F16F16_SSILNSO_5MajorE0ELSQ_0ELNSO_7ScaleInE1ELSR_1EEEEEENS4_6LayoutISD_NS5_IJSC_NSA_ILi0EEESV_EEEEENS5_IJNS4_10UnderscoreESY_SY_EEEEENS4_13SM90_TMA_LOADENS4_14ComposedLayoutINS4_7SwizzleILi1ELi4ELi3EEENS4_18smem_ptr_flag_bitsILi16EEENSU_INS5_IJNSA_ILi8EEESH_EEENS5_IJSH_SC_EEEEEEEvNS4_8identityENS4_23SM90_TMA_LOAD_MULTICASTES1B_vS1C_EENS_8epilogue10collective6detail29Sm90TmaWarpSpecializedAdapterINS1G_15DefaultEpilogueISJ_SK_SK_NS1F_6thread17LinearCombinationISJ_Li1EffLNS1K_9ScaleType4KindE0ELNS_15FloatRoundStyleE2ESJ_EENS1_15EpilogueDefaultEEEEEvvEEEEvNT_6ParamsE:
	.zero		1664


//--------------------- SYMBOLS --------------------------

	.type		.nv.reservedSmem.offset0,@object
	.size		.nv.reservedSmem.offset0,0x4
	.type		__assertfail,@function
